//
// Generated by NVIDIA NVVM Compiler
//
// Compiler Build ID: CL-36424714
// Cuda compilation tools, release 13.0, V13.0.88
// Based on NVVM 20.0.0
//

.version 9.0
.target sm_100
.address_size 64

	// .globl	_Z16draw_line_kernelPhiiiiiiiihhhh

.visible .entry _Z16draw_line_kernelPhiiiiiiiihhhh(
	.param .u64 .ptr .align 1 _Z16draw_line_kernelPhiiiiiiiihhhh_param_0,
	.param .u32 _Z16draw_line_kernelPhiiiiiiiihhhh_param_1,
	.param .u32 _Z16draw_line_kernelPhiiiiiiiihhhh_param_2,
	.param .u32 _Z16draw_line_kernelPhiiiiiiiihhhh_param_3,
	.param .u32 _Z16draw_line_kernelPhiiiiiiiihhhh_param_4,
	.param .u32 _Z16draw_line_kernelPhiiiiiiiihhhh_param_5,
	.param .u32 _Z16draw_line_kernelPhiiiiiiiihhhh_param_6,
	.param .u32 _Z16draw_line_kernelPhiiiiiiiihhhh_param_7,
	.param .u32 _Z16draw_line_kernelPhiiiiiiiihhhh_param_8,
	.param .u8 _Z16draw_line_kernelPhiiiiiiiihhhh_param_9,
	.param .u8 _Z16draw_line_kernelPhiiiiiiiihhhh_param_10,
	.param .u8 _Z16draw_line_kernelPhiiiiiiiihhhh_param_11,
	.param .u8 _Z16draw_line_kernelPhiiiiiiiihhhh_param_12
)
{
	.reg .pred 	%p<45>;
	.reg .b16 	%rs<5>;
	.reg .b32 	%r<75>;
	.reg .b32 	%f<10>;
	.reg .b64 	%rd<17>;

	ld.param.u64 	%rd2, [_Z16draw_line_kernelPhiiiiiiiihhhh_param_0];
	ld.param.u32 	%r34, [_Z16draw_line_kernelPhiiiiiiiihhhh_param_1];
	ld.param.u32 	%r35, [_Z16draw_line_kernelPhiiiiiiiihhhh_param_2];
	ld.param.u32 	%r36, [_Z16draw_line_kernelPhiiiiiiiihhhh_param_3];
	ld.param.u32 	%r37, [_Z16draw_line_kernelPhiiiiiiiihhhh_param_4];
	ld.param.u32 	%r38, [_Z16draw_line_kernelPhiiiiiiiihhhh_param_5];
	ld.param.u32 	%r40, [_Z16draw_line_kernelPhiiiiiiiihhhh_param_6];
	ld.param.u32 	%r41, [_Z16draw_line_kernelPhiiiiiiiihhhh_param_7];
	ld.param.u32 	%r39, [_Z16draw_line_kernelPhiiiiiiiihhhh_param_8];
	ld.param.u8 	%rs1, [_Z16draw_line_kernelPhiiiiiiiihhhh_param_9];
	ld.param.u8 	%rs2, [_Z16draw_line_kernelPhiiiiiiiihhhh_param_10];
	ld.param.u8 	%rs3, [_Z16draw_line_kernelPhiiiiiiiihhhh_param_11];
	ld.param.u8 	%rs4, [_Z16draw_line_kernelPhiiiiiiiihhhh_param_12];
	cvta.to.global.u64 	%rd1, %rd2;
	sub.s32 	%r1, %r40, %r37;
	abs.s32 	%r42, %r1;
	sub.s32 	%r2, %r41, %r38;
	abs.s32 	%r43, %r2;
	max.s32 	%r3, %r42, %r43;
	setp.eq.s32 	%p1, %r3, 0;
	@%p1 bra 	$L__BB0_25;
	mov.u32 	%r44, %ctaid.x;
	mov.u32 	%r45, %ntid.x;
	mov.u32 	%r46, %tid.x;
	mad.lo.s32 	%r4, %r44, %r45, %r46;
	setp.ge.s32 	%p2, %r4, %r3;
	@%p2 bra 	$L__BB0_25;
	cvt.rn.f32.s32 	%f2, %r4;
	cvt.rn.f32.u32 	%f3, %r3;
	div.rn.f32 	%f4, %f2, %f3;
	cvt.rn.f32.s32 	%f5, %r37;
	cvt.rn.f32.s32 	%f6, %r1;
	fma.rn.f32 	%f7, %f4, %f6, %f5;
	cvt.rzi.s32.f32 	%r5, %f7;
	cvt.rn.f32.s32 	%f8, %r38;
	cvt.rn.f32.s32 	%f9, %r2;
	fma.rn.f32 	%f1, %f4, %f9, %f8;
	shr.u32 	%r47, %r39, 31;
	add.s32 	%r48, %r39, %r47;
	shr.s32 	%r6, %r48, 1;
	neg.s32 	%r7, %r6;
	setp.lt.s32 	%p3, %r39, -1;
	@%p3 bra 	$L__BB0_25;
	abs.s32 	%r8, %r6;
	add.s32 	%r9, %r6, %r8;
	and.b32  	%r10, %r9, 3;
	sub.s32 	%r11, %r5, %r6;
	sub.s32 	%r12, 1, %r6;
	add.s32 	%r13, %r12, %r5;
	sub.s32 	%r14, 2, %r6;
	add.s32 	%r15, %r13, 1;
	shl.b32 	%r16, %r15, 2;
	sub.s32 	%r17, 3, %r6;
	neg.s32 	%r18, %r8;
	cvt.rzi.s32.f32 	%r19, %f1;
	mov.u32 	%r70, %r7;
$L__BB0_4:
	setp.eq.s32 	%p4, %r10, 3;
	add.s32 	%r21, %r70, %r19;
	mul.lo.s32 	%r22, %r21, %r34;
	mov.u32 	%r71, %r7;
	@%p4 bra 	$L__BB0_13;
	setp.ge.s32 	%p5, %r21, %r36;
	setp.ge.s32 	%p6, %r11, %r35;
	or.b32  	%r49, %r11, %r21;
	setp.lt.s32 	%p7, %r49, 0;
	or.pred  	%p8, %p6, %p5;
	or.pred  	%p9, %p8, %p7;
	@%p9 bra 	$L__BB0_7;
	shl.b32 	%r50, %r11, 2;
	add.s32 	%r51, %r50, %r22;
	cvt.s64.s32 	%rd3, %r51;
	add.s64 	%rd4, %rd1, %rd3;
	st.global.u8 	[%rd4], %rs4;
	st.global.u8 	[%rd4+1], %rs3;
	st.global.u8 	[%rd4+2], %rs2;
	st.global.u8 	[%rd4+3], %rs1;
$L__BB0_7:
	setp.eq.s32 	%p10, %r10, 0;
	mov.u32 	%r71, %r12;
	@%p10 bra 	$L__BB0_13;
	setp.ge.s32 	%p12, %r13, %r35;
	or.b32  	%r52, %r13, %r21;
	setp.lt.s32 	%p13, %r52, 0;
	or.pred  	%p14, %p12, %p5;
	or.pred  	%p15, %p14, %p13;
	@%p15 bra 	$L__BB0_10;
	shl.b32 	%r53, %r13, 2;
	add.s32 	%r54, %r53, %r22;
	cvt.s64.s32 	%rd5, %r54;
	add.s64 	%rd6, %rd1, %rd5;
	st.global.u8 	[%rd6], %rs4;
	st.global.u8 	[%rd6+1], %rs3;
	st.global.u8 	[%rd6+2], %rs2;
	st.global.u8 	[%rd6+3], %rs1;
$L__BB0_10:
	setp.eq.s32 	%p16, %r10, 1;
	mov.u32 	%r71, %r14;
	@%p16 bra 	$L__BB0_13;
	setp.ge.s32 	%p18, %r15, %r35;
	or.b32  	%r55, %r15, %r21;
	setp.lt.s32 	%p19, %r55, 0;
	or.pred  	%p20, %p18, %p5;
	or.pred  	%p21, %p20, %p19;
	mov.u32 	%r71, %r17;
	@%p21 bra 	$L__BB0_13;
	add.s32 	%r56, %r16, %r22;
	cvt.s64.s32 	%rd7, %r56;
	add.s64 	%rd8, %rd1, %rd7;
	st.global.u8 	[%rd8], %rs4;
	st.global.u8 	[%rd8+1], %rs3;
	st.global.u8 	[%rd8+2], %rs2;
	st.global.u8 	[%rd8+3], %rs1;
	mov.u32 	%r71, %r17;
$L__BB0_13:
	setp.lt.u32 	%p22, %r9, 3;
	@%p22 bra 	$L__BB0_24;
	add.s32 	%r74, %r18, %r71;
	add.s32 	%r57, %r5, %r71;
	add.s32 	%r73, %r57, 1;
	shl.b32 	%r58, %r57, 2;
	add.s32 	%r59, %r22, %r58;
	add.s32 	%r72, %r59, 8;
$L__BB0_15:
	setp.ge.s32 	%p23, %r21, %r36;
	add.s32 	%r60, %r73, -1;
	or.b32  	%r61, %r60, %r21;
	setp.lt.s32 	%p24, %r61, 0;
	setp.ge.s32 	%p25, %r60, %r35;
	or.pred  	%p26, %p25, %p23;
	or.pred  	%p27, %p26, %p24;
	@%p27 bra 	$L__BB0_17;
	add.s32 	%r62, %r72, -8;
	cvt.s64.s32 	%rd9, %r62;
	add.s64 	%rd10, %rd1, %rd9;
	st.global.u8 	[%rd10], %rs4;
	st.global.u8 	[%rd10+1], %rs3;
	st.global.u8 	[%rd10+2], %rs2;
	st.global.u8 	[%rd10+3], %rs1;
$L__BB0_17:
	or.b32  	%r63, %r73, %r21;
	setp.lt.s32 	%p29, %r63, 0;
	setp.ge.s32 	%p30, %r73, %r35;
	or.pred  	%p31, %p30, %p23;
	or.pred  	%p32, %p31, %p29;
	@%p32 bra 	$L__BB0_19;
	add.s32 	%r64, %r72, -4;
	cvt.s64.s32 	%rd11, %r64;
	add.s64 	%rd12, %rd1, %rd11;
	st.global.u8 	[%rd12], %rs4;
	st.global.u8 	[%rd12+1], %rs3;
	st.global.u8 	[%rd12+2], %rs2;
	st.global.u8 	[%rd12+3], %rs1;
$L__BB0_19:
	add.s32 	%r65, %r73, 1;
	or.b32  	%r66, %r65, %r21;
	setp.lt.s32 	%p34, %r66, 0;
	setp.ge.s32 	%p35, %r65, %r35;
	or.pred  	%p36, %p35, %p23;
	or.pred  	%p37, %p36, %p34;
	@%p37 bra 	$L__BB0_21;
	cvt.s64.s32 	%rd13, %r72;
	add.s64 	%rd14, %rd1, %rd13;
	st.global.u8 	[%rd14], %rs4;
	st.global.u8 	[%rd14+1], %rs3;
	st.global.u8 	[%rd14+2], %rs2;
	st.global.u8 	[%rd14+3], %rs1;
$L__BB0_21:
	add.s32 	%r67, %r73, 2;
	or.b32  	%r68, %r67, %r21;
	setp.lt.s32 	%p39, %r68, 0;
	setp.ge.s32 	%p40, %r67, %r35;
	or.pred  	%p41, %p40, %p23;
	or.pred  	%p42, %p41, %p39;
	@%p42 bra 	$L__BB0_23;
	add.s32 	%r69, %r72, 4;
	cvt.s64.s32 	%rd15, %r69;
	add.s64 	%rd16, %rd1, %rd15;
	st.global.u8 	[%rd16], %rs4;
	st.global.u8 	[%rd16+1], %rs3;
	st.global.u8 	[%rd16+2], %rs2;
	st.global.u8 	[%rd16+3], %rs1;
$L__BB0_23:
	add.s32 	%r74, %r74, 4;
	add.s32 	%r73, %r73, 4;
	add.s32 	%r72, %r72, 16;
	setp.ne.s32 	%p43, %r74, 1;
	@%p43 bra 	$L__BB0_15;
$L__BB0_24:
	add.s32 	%r33, %r70, 1;
	setp.ne.s32 	%p44, %r70, %r8;
	mov.u32 	%r70, %r33;
	@%p44 bra 	$L__BB0_4;
$L__BB0_25:
	ret;

}
	// .globl	_Z16draw_rect_kernelPhiiiiiiiihhhh
.visible .entry _Z16draw_rect_kernelPhiiiiiiiihhhh(
	.param .u64 .ptr .align 1 _Z16draw_rect_kernelPhiiiiiiiihhhh_param_0,
	.param .u32 _Z16draw_rect_kernelPhiiiiiiiihhhh_param_1,
	.param .u32 _Z16draw_rect_kernelPhiiiiiiiihhhh_param_2,
	.param .u32 _Z16draw_rect_kernelPhiiiiiiiihhhh_param_3,
	.param .u32 _Z16draw_rect_kernelPhiiiiiiiihhhh_param_4,
	.param .u32 _Z16draw_rect_kernelPhiiiiiiiihhhh_param_5,
	.param .u32 _Z16draw_rect_kernelPhiiiiiiiihhhh_param_6,
	.param .u32 _Z16draw_rect_kernelPhiiiiiiiihhhh_param_7,
	.param .u32 _Z16draw_rect_kernelPhiiiiiiiihhhh_param_8,
	.param .u8 _Z16draw_rect_kernelPhiiiiiiiihhhh_param_9,
	.param .u8 _Z16draw_rect_kernelPhiiiiiiiihhhh_param_10,
	.param .u8 _Z16draw_rect_kernelPhiiiiiiiihhhh_param_11,
	.param .u8 _Z16draw_rect_kernelPhiiiiiiiihhhh_param_12
)
{
	.reg .pred 	%p<47>;
	.reg .b16 	%rs<5>;
	.reg .b32 	%r<85>;
	.reg .b64 	%rd<17>;

	ld.param.u64 	%rd2, [_Z16draw_rect_kernelPhiiiiiiiihhhh_param_0];
	ld.param.u32 	%r39, [_Z16draw_rect_kernelPhiiiiiiiihhhh_param_1];
	ld.param.u32 	%r40, [_Z16draw_rect_kernelPhiiiiiiiihhhh_param_2];
	ld.param.u32 	%r41, [_Z16draw_rect_kernelPhiiiiiiiihhhh_param_3];
	ld.param.u32 	%r78, [_Z16draw_rect_kernelPhiiiiiiiihhhh_param_4];
	ld.param.u32 	%r79, [_Z16draw_rect_kernelPhiiiiiiiihhhh_param_5];
	ld.param.u32 	%r44, [_Z16draw_rect_kernelPhiiiiiiiihhhh_param_6];
	ld.param.u32 	%r45, [_Z16draw_rect_kernelPhiiiiiiiihhhh_param_7];
	ld.param.u32 	%r46, [_Z16draw_rect_kernelPhiiiiiiiihhhh_param_8];
	ld.param.u8 	%rs1, [_Z16draw_rect_kernelPhiiiiiiiihhhh_param_9];
	ld.param.u8 	%rs2, [_Z16draw_rect_kernelPhiiiiiiiihhhh_param_10];
	ld.param.u8 	%rs3, [_Z16draw_rect_kernelPhiiiiiiiihhhh_param_11];
	ld.param.u8 	%rs4, [_Z16draw_rect_kernelPhiiiiiiiihhhh_param_12];
	cvta.to.global.u64 	%rd1, %rd2;
	mov.u32 	%r47, %ctaid.x;
	mov.u32 	%r48, %ntid.x;
	mov.u32 	%r49, %tid.x;
	mad.lo.s32 	%r1, %r47, %r48, %r49;
	add.s32 	%r2, %r45, %r44;
	shl.b32 	%r50, %r2, 1;
	setp.ge.s32 	%p1, %r1, %r50;
	@%p1 bra 	$L__BB1_31;
	setp.ge.s32 	%p2, %r1, %r44;
	@%p2 bra 	$L__BB1_3;
	add.s32 	%r78, %r78, %r1;
	bra.uni 	$L__BB1_8;
$L__BB1_3:
	setp.ge.s32 	%p3, %r1, %r2;
	@%p3 bra 	$L__BB1_5;
	add.s32 	%r78, %r44, %r78;
	add.s32 	%r54, %r79, %r1;
	sub.s32 	%r79, %r54, %r44;
	bra.uni 	$L__BB1_8;
$L__BB1_5:
	add.s32 	%r6, %r2, %r44;
	setp.ge.s32 	%p4, %r1, %r6;
	@%p4 bra 	$L__BB1_7;
	sub.s32 	%r53, %r78, %r1;
	add.s32 	%r78, %r6, %r53;
	add.s32 	%r79, %r45, %r79;
	bra.uni 	$L__BB1_8;
$L__BB1_7:
	sub.s32 	%r51, %r79, %r1;
	add.s32 	%r52, %r51, %r45;
	add.s32 	%r79, %r52, %r6;
$L__BB1_8:
	shr.u32 	%r55, %r46, 31;
	add.s32 	%r56, %r46, %r55;
	shr.s32 	%r12, %r56, 1;
	neg.s32 	%r13, %r12;
	setp.lt.s32 	%p5, %r46, -1;
	@%p5 bra 	$L__BB1_31;
	abs.s32 	%r14, %r12;
	add.s32 	%r15, %r12, %r14;
	and.b32  	%r16, %r15, 3;
	sub.s32 	%r17, %r78, %r12;
	sub.s32 	%r18, 1, %r12;
	add.s32 	%r19, %r18, %r78;
	sub.s32 	%r20, 2, %r12;
	add.s32 	%r21, %r19, 1;
	shl.b32 	%r22, %r21, 2;
	sub.s32 	%r23, 3, %r12;
	neg.s32 	%r24, %r14;
	mov.u32 	%r80, %r13;
$L__BB1_10:
	setp.eq.s32 	%p6, %r16, 3;
	add.s32 	%r26, %r80, %r79;
	mul.lo.s32 	%r27, %r26, %r39;
	mov.u32 	%r81, %r13;
	@%p6 bra 	$L__BB1_19;
	setp.ge.s32 	%p7, %r26, %r41;
	setp.ge.s32 	%p8, %r17, %r40;
	or.b32  	%r57, %r17, %r26;
	setp.lt.s32 	%p9, %r57, 0;
	or.pred  	%p10, %p8, %p7;
	or.pred  	%p11, %p10, %p9;
	@%p11 bra 	$L__BB1_13;
	shl.b32 	%r58, %r17, 2;
	add.s32 	%r59, %r58, %r27;
	cvt.s64.s32 	%rd3, %r59;
	add.s64 	%rd4, %rd1, %rd3;
	st.global.u8 	[%rd4], %rs4;
	st.global.u8 	[%rd4+1], %rs3;
	st.global.u8 	[%rd4+2], %rs2;
	st.global.u8 	[%rd4+3], %rs1;
$L__BB1_13:
	setp.eq.s32 	%p12, %r16, 0;
	mov.u32 	%r81, %r18;
	@%p12 bra 	$L__BB1_19;
	setp.ge.s32 	%p14, %r19, %r40;
	or.b32  	%r60, %r19, %r26;
	setp.lt.s32 	%p15, %r60, 0;
	or.pred  	%p16, %p14, %p7;
	or.pred  	%p17, %p16, %p15;
	@%p17 bra 	$L__BB1_16;
	shl.b32 	%r61, %r19, 2;
	add.s32 	%r62, %r61, %r27;
	cvt.s64.s32 	%rd5, %r62;
	add.s64 	%rd6, %rd1, %rd5;
	st.global.u8 	[%rd6], %rs4;
	st.global.u8 	[%rd6+1], %rs3;
	st.global.u8 	[%rd6+2], %rs2;
	st.global.u8 	[%rd6+3], %rs1;
$L__BB1_16:
	setp.eq.s32 	%p18, %r16, 1;
	mov.u32 	%r81, %r20;
	@%p18 bra 	$L__BB1_19;
	setp.ge.s32 	%p20, %r21, %r40;
	or.b32  	%r63, %r21, %r26;
	setp.lt.s32 	%p21, %r63, 0;
	or.pred  	%p22, %p20, %p7;
	or.pred  	%p23, %p22, %p21;
	mov.u32 	%r81, %r23;
	@%p23 bra 	$L__BB1_19;
	add.s32 	%r64, %r22, %r27;
	cvt.s64.s32 	%rd7, %r64;
	add.s64 	%rd8, %rd1, %rd7;
	st.global.u8 	[%rd8], %rs4;
	st.global.u8 	[%rd8+1], %rs3;
	st.global.u8 	[%rd8+2], %rs2;
	st.global.u8 	[%rd8+3], %rs1;
	mov.u32 	%r81, %r23;
$L__BB1_19:
	setp.lt.u32 	%p24, %r15, 3;
	@%p24 bra 	$L__BB1_30;
	add.s32 	%r84, %r24, %r81;
	add.s32 	%r65, %r78, %r81;
	add.s32 	%r83, %r65, 1;
	shl.b32 	%r66, %r65, 2;
	add.s32 	%r67, %r27, %r66;
	add.s32 	%r82, %r67, 8;
$L__BB1_21:
	setp.ge.s32 	%p25, %r26, %r41;
	add.s32 	%r68, %r83, -1;
	or.b32  	%r69, %r68, %r26;
	setp.lt.s32 	%p26, %r69, 0;
	setp.ge.s32 	%p27, %r68, %r40;
	or.pred  	%p28, %p27, %p25;
	or.pred  	%p29, %p28, %p26;
	@%p29 bra 	$L__BB1_23;
	add.s32 	%r70, %r82, -8;
	cvt.s64.s32 	%rd9, %r70;
	add.s64 	%rd10, %rd1, %rd9;
	st.global.u8 	[%rd10], %rs4;
	st.global.u8 	[%rd10+1], %rs3;
	st.global.u8 	[%rd10+2], %rs2;
	st.global.u8 	[%rd10+3], %rs1;
$L__BB1_23:
	or.b32  	%r71, %r83, %r26;
	setp.lt.s32 	%p31, %r71, 0;
	setp.ge.s32 	%p32, %r83, %r40;
	or.pred  	%p33, %p32, %p25;
	or.pred  	%p34, %p33, %p31;
	@%p34 bra 	$L__BB1_25;
	add.s32 	%r72, %r82, -4;
	cvt.s64.s32 	%rd11, %r72;
	add.s64 	%rd12, %rd1, %rd11;
	st.global.u8 	[%rd12], %rs4;
	st.global.u8 	[%rd12+1], %rs3;
	st.global.u8 	[%rd12+2], %rs2;
	st.global.u8 	[%rd12+3], %rs1;
$L__BB1_25:
	add.s32 	%r73, %r83, 1;
	or.b32  	%r74, %r73, %r26;
	setp.lt.s32 	%p36, %r74, 0;
	setp.ge.s32 	%p37, %r73, %r40;
	or.pred  	%p38, %p37, %p25;
	or.pred  	%p39, %p38, %p36;
	@%p39 bra 	$L__BB1_27;
	cvt.s64.s32 	%rd13, %r82;
	add.s64 	%rd14, %rd1, %rd13;
	st.global.u8 	[%rd14], %rs4;
	st.global.u8 	[%rd14+1], %rs3;
	st.global.u8 	[%rd14+2], %rs2;
	st.global.u8 	[%rd14+3], %rs1;
$L__BB1_27:
	add.s32 	%r75, %r83, 2;
	or.b32  	%r76, %r75, %r26;
	setp.lt.s32 	%p41, %r76, 0;
	setp.ge.s32 	%p42, %r75, %r40;
	or.pred  	%p43, %p42, %p25;
	or.pred  	%p44, %p43, %p41;
	@%p44 bra 	$L__BB1_29;
	add.s32 	%r77, %r82, 4;
	cvt.s64.s32 	%rd15, %r77;
	add.s64 	%rd16, %rd1, %rd15;
	st.global.u8 	[%rd16], %rs4;
	st.global.u8 	[%rd16+1], %rs3;
	st.global.u8 	[%rd16+2], %rs2;
	st.global.u8 	[%rd16+3], %rs1;
$L__BB1_29:
	add.s32 	%r84, %r84, 4;
	add.s32 	%r83, %r83, 4;
	add.s32 	%r82, %r82, 16;
	setp.ne.s32 	%p45, %r84, 1;
	@%p45 bra 	$L__BB1_21;
$L__BB1_30:
	add.s32 	%r38, %r80, 1;
	setp.ne.s32 	%p46, %r80, %r14;
	mov.u32 	%r80, %r38;
	@%p46 bra 	$L__BB1_10;
$L__BB1_31:
	ret;

}
	// .globl	_Z28execute_rect_commands_kernelPhiiiPK14GpuDrawCommandPKii
.visible .entry _Z28execute_rect_commands_kernelPhiiiPK14GpuDrawCommandPKii(
	.param .u64 .ptr .align 1 _Z28execute_rect_commands_kernelPhiiiPK14GpuDrawCommandPKii_param_0,
	.param .u32 _Z28execute_rect_commands_kernelPhiiiPK14GpuDrawCommandPKii_param_1,
	.param .u32 _Z28execute_rect_commands_kernelPhiiiPK14GpuDrawCommandPKii_param_2,
	.param .u32 _Z28execute_rect_commands_kernelPhiiiPK14GpuDrawCommandPKii_param_3,
	.param .u64 .ptr .align 1 _Z28execute_rect_commands_kernelPhiiiPK14GpuDrawCommandPKii_param_4,
	.param .u64 .ptr .align 1 _Z28execute_rect_commands_kernelPhiiiPK14GpuDrawCommandPKii_param_5,
	.param .u32 _Z28execute_rect_commands_kernelPhiiiPK14GpuDrawCommandPKii_param_6
)
{
	.reg .pred 	%p<43>;
	.reg .b16 	%rs<27>;
	.reg .b32 	%r<82>;
	.reg .b32 	%f<5>;
	.reg .b64 	%rd<24>;

	ld.param.u64 	%rd5, [_Z28execute_rect_commands_kernelPhiiiPK14GpuDrawCommandPKii_param_0];
	ld.param.u32 	%r48, [_Z28execute_rect_commands_kernelPhiiiPK14GpuDrawCommandPKii_param_1];
	ld.param.u32 	%r49, [_Z28execute_rect_commands_kernelPhiiiPK14GpuDrawCommandPKii_param_2];
	ld.param.u32 	%r50, [_Z28execute_rect_commands_kernelPhiiiPK14GpuDrawCommandPKii_param_3];
	ld.param.u64 	%rd3, [_Z28execute_rect_commands_kernelPhiiiPK14GpuDrawCommandPKii_param_4];
	ld.param.u64 	%rd4, [_Z28execute_rect_commands_kernelPhiiiPK14GpuDrawCommandPKii_param_5];
	ld.param.u32 	%r51, [_Z28execute_rect_commands_kernelPhiiiPK14GpuDrawCommandPKii_param_6];
	cvta.to.global.u64 	%rd1, %rd5;
	mov.u32 	%r1, %ctaid.x;
	setp.ge.s32 	%p2, %r1, %r51;
	@%p2 bra 	$L__BB2_29;
	cvta.to.global.u64 	%rd6, %rd4;
	cvta.to.global.u64 	%rd7, %rd3;
	mul.wide.u32 	%rd8, %r1, 4;
	add.s64 	%rd9, %rd6, %rd8;
	ld.global.u32 	%r52, [%rd9];
	mul.wide.s32 	%rd10, %r52, 84;
	add.s64 	%rd11, %rd7, %rd10;
	add.s64 	%rd2, %rd11, 4;
	ld.global.f32 	%f1, [%rd11+4];
	cvt.rzi.s32.f32 	%r2, %f1;
	ld.global.f32 	%f2, [%rd11+8];
	cvt.rzi.s32.f32 	%r3, %f2;
	ld.global.f32 	%f3, [%rd11+12];
	cvt.rzi.s32.f32 	%r4, %f3;
	ld.global.f32 	%f4, [%rd11+16];
	cvt.rzi.s32.f32 	%r5, %f4;
	mov.u32 	%r73, %tid.x;
	add.s32 	%r7, %r5, %r4;
	shl.b32 	%r8, %r7, 1;
	setp.ge.s32 	%p3, %r73, %r8;
	@%p3 bra 	$L__BB2_29;
	ld.global.u8 	%rs1, [%rd2+16];
	shr.u16 	%rs2, %rs1, 1;
	cvt.u32.u16 	%r9, %rs2;
	mov.u32 	%r10, %ntid.x;
	add.s32 	%r11, %r7, %r4;
	add.s32 	%r12, %r5, %r3;
	add.s32 	%r13, %r4, %r2;
	mul.wide.u16 	%r53, %rs2, 4;
	sub.s32 	%r14, 8, %r53;
	sub.s32 	%r15, 2, %r9;
	mul.wide.u16 	%r54, %rs2, 2;
	neg.s32 	%r16, %r54;
	shl.b32 	%r17, %r48, 1;
	sub.s32 	%r18, 1, %r9;
$L__BB2_3:
	setp.ge.s32 	%p4, %r73, %r4;
	@%p4 bra 	$L__BB2_5;
	add.s32 	%r74, %r73, %r2;
	mov.u32 	%r75, %r3;
	bra.uni 	$L__BB2_10;
$L__BB2_5:
	setp.ge.s32 	%p5, %r73, %r7;
	@%p5 bra 	$L__BB2_7;
	sub.s32 	%r57, %r3, %r4;
	add.s32 	%r75, %r57, %r73;
	mov.u32 	%r74, %r13;
	bra.uni 	$L__BB2_10;
$L__BB2_7:
	setp.ge.s32 	%p6, %r73, %r11;
	@%p6 bra 	$L__BB2_9;
	add.s32 	%r56, %r11, %r2;
	sub.s32 	%r74, %r56, %r73;
	mov.u32 	%r75, %r12;
	bra.uni 	$L__BB2_10;
$L__BB2_9:
	add.s32 	%r55, %r8, %r3;
	sub.s32 	%r75, %r55, %r73;
	mov.u32 	%r74, %r2;
$L__BB2_10:
	setp.lt.s32 	%p7, %r73, %r4;
	setp.ge.s32 	%p8, %r73, %r7;
	or.pred  	%p1, %p7, %p8;
	mul.lo.s32 	%r26, %r75, %r48;
	shl.b32 	%r27, %r74, 2;
	@%p1 bra 	$L__BB2_13;
	setp.ge.s32 	%p9, %r75, %r50;
	sub.s32 	%r28, %r74, %r9;
	or.b32  	%r58, %r28, %r75;
	setp.lt.s32 	%p10, %r58, 0;
	setp.ge.s32 	%p11, %r28, %r49;
	or.pred  	%p12, %p11, %p9;
	or.pred  	%p13, %p12, %p10;
	@%p13 bra 	$L__BB2_15;
	ld.global.v2.u8 	{%rs3, %rs4}, [%rd2+18];
	ld.global.u8 	%rs5, [%rd2+17];
	ld.global.u8 	%rs6, [%rd2+20];
	shl.b32 	%r59, %r28, 2;
	add.s32 	%r60, %r59, %r26;
	cvt.s64.s32 	%rd12, %r60;
	add.s64 	%rd13, %rd1, %rd12;
	st.global.u8 	[%rd13], %rs4;
	st.global.u8 	[%rd13+1], %rs3;
	st.global.u8 	[%rd13+2], %rs5;
	st.global.u8 	[%rd13+3], %rs6;
	bra.uni 	$L__BB2_15;
$L__BB2_13:
	setp.ge.s32 	%p14, %r74, %r49;
	sub.s32 	%r29, %r75, %r9;
	or.b32  	%r62, %r74, %r29;
	setp.lt.s32 	%p15, %r62, 0;
	setp.ge.s32 	%p16, %r29, %r50;
	or.pred  	%p17, %p14, %p16;
	or.pred  	%p18, %p17, %p15;
	@%p18 bra 	$L__BB2_15;
	ld.global.v2.u8 	{%rs7, %rs8}, [%rd2+18];
	ld.global.u8 	%rs9, [%rd2+17];
	ld.global.u8 	%rs10, [%rd2+20];
	mad.lo.s32 	%r63, %r29, %r48, %r27;
	cvt.s64.s32 	%rd14, %r63;
	add.s64 	%rd15, %rd1, %rd14;
	st.global.u8 	[%rd15], %rs8;
	st.global.u8 	[%rd15+1], %rs7;
	st.global.u8 	[%rd15+2], %rs9;
	st.global.u8 	[%rd15+3], %rs10;
$L__BB2_15:
	setp.lt.u16 	%p19, %rs1, 2;
	@%p19 bra 	$L__BB2_28;
	add.s32 	%r64, %r14, %r26;
	add.s32 	%r81, %r64, %r27;
	add.s32 	%r80, %r15, %r74;
	add.s32 	%r65, %r15, %r75;
	mad.lo.s32 	%r78, %r48, %r65, %r27;
	add.s32 	%r77, %r18, %r75;
	mad.lo.s32 	%r76, %r48, %r77, %r27;
	not.pred 	%p20, %p1;
	mov.u32 	%r79, %r16;
$L__BB2_17:
	@%p20 bra 	$L__BB2_20;
	setp.ge.s32 	%p26, %r74, %r49;
	or.b32  	%r69, %r74, %r77;
	setp.lt.s32 	%p27, %r69, 0;
	setp.ge.s32 	%p28, %r77, %r50;
	or.pred  	%p29, %p26, %p28;
	or.pred  	%p30, %p29, %p27;
	@%p30 bra 	$L__BB2_22;
	ld.global.v2.u8 	{%rs15, %rs16}, [%rd2+18];
	ld.global.u8 	%rs17, [%rd2+17];
	ld.global.u8 	%rs18, [%rd2+20];
	cvt.s64.s32 	%rd18, %r76;
	add.s64 	%rd19, %rd1, %rd18;
	st.global.u8 	[%rd19], %rs16;
	st.global.u8 	[%rd19+1], %rs15;
	st.global.u8 	[%rd19+2], %rs17;
	st.global.u8 	[%rd19+3], %rs18;
	bra.uni 	$L__BB2_22;
$L__BB2_20:
	setp.ge.s32 	%p21, %r75, %r50;
	add.s32 	%r66, %r80, -1;
	or.b32  	%r67, %r66, %r75;
	setp.lt.s32 	%p22, %r67, 0;
	setp.ge.s32 	%p23, %r66, %r49;
	or.pred  	%p24, %p23, %p21;
	or.pred  	%p25, %p24, %p22;
	@%p25 bra 	$L__BB2_22;
	ld.global.v2.u8 	{%rs11, %rs12}, [%rd2+18];
	ld.global.u8 	%rs13, [%rd2+17];
	ld.global.u8 	%rs14, [%rd2+20];
	add.s32 	%r68, %r81, -4;
	cvt.s64.s32 	%rd16, %r68;
	add.s64 	%rd17, %rd1, %rd16;
	st.global.u8 	[%rd17], %rs12;
	st.global.u8 	[%rd17+1], %rs11;
	st.global.u8 	[%rd17+2], %rs13;
	st.global.u8 	[%rd17+3], %rs14;
$L__BB2_22:
	@%p1 bra 	$L__BB2_25;
	setp.ge.s32 	%p31, %r75, %r50;
	or.b32  	%r70, %r80, %r75;
	setp.lt.s32 	%p32, %r70, 0;
	setp.ge.s32 	%p33, %r80, %r49;
	or.pred  	%p34, %p33, %p31;
	or.pred  	%p35, %p34, %p32;
	@%p35 bra 	$L__BB2_27;
	ld.global.v2.u8 	{%rs19, %rs20}, [%rd2+18];
	ld.global.u8 	%rs21, [%rd2+17];
	ld.global.u8 	%rs22, [%rd2+20];
	cvt.s64.s32 	%rd20, %r81;
	add.s64 	%rd21, %rd1, %rd20;
	st.global.u8 	[%rd21], %rs20;
	st.global.u8 	[%rd21+1], %rs19;
	st.global.u8 	[%rd21+2], %rs21;
	st.global.u8 	[%rd21+3], %rs22;
	bra.uni 	$L__BB2_27;
$L__BB2_25:
	setp.ge.s32 	%p36, %r74, %r49;
	add.s32 	%r71, %r77, 1;
	or.b32  	%r72, %r74, %r71;
	setp.lt.s32 	%p37, %r72, 0;
	setp.ge.s32 	%p38, %r71, %r50;
	or.pred  	%p39, %p36, %p38;
	or.pred  	%p40, %p39, %p37;
	@%p40 bra 	$L__BB2_27;
	ld.global.v2.u8 	{%rs23, %rs24}, [%rd2+18];
	ld.global.u8 	%rs25, [%rd2+17];
	ld.global.u8 	%rs26, [%rd2+20];
	cvt.s64.s32 	%rd22, %r78;
	add.s64 	%rd23, %rd1, %rd22;
	st.global.u8 	[%rd23], %rs24;
	st.global.u8 	[%rd23+1], %rs23;
	st.global.u8 	[%rd23+2], %rs25;
	st.global.u8 	[%rd23+3], %rs26;
$L__BB2_27:
	add.s32 	%r81, %r81, 8;
	add.s32 	%r80, %r80, 2;
	add.s32 	%r79, %r79, 2;
	add.s32 	%r78, %r78, %r17;
	add.s32 	%r77, %r77, 2;
	add.s32 	%r76, %r76, %r17;
	setp.ne.s32 	%p41, %r79, 0;
	@%p41 bra 	$L__BB2_17;
$L__BB2_28:
	add.s32 	%r73, %r73, %r10;
	setp.lt.s32 	%p42, %r73, %r8;
	@%p42 bra 	$L__BB2_3;
$L__BB2_29:
	ret;

}
	// .globl	_Z28execute_fill_commands_kernelPhiiiPK14GpuDrawCommandPKii
.visible .entry _Z28execute_fill_commands_kernelPhiiiPK14GpuDrawCommandPKii(
	.param .u64 .ptr .align 1 _Z28execute_fill_commands_kernelPhiiiPK14GpuDrawCommandPKii_param_0,
	.param .u32 _Z28execute_fill_commands_kernelPhiiiPK14GpuDrawCommandPKii_param_1,
	.param .u32 _Z28execute_fill_commands_kernelPhiiiPK14GpuDrawCommandPKii_param_2,
	.param .u32 _Z28execute_fill_commands_kernelPhiiiPK14GpuDrawCommandPKii_param_3,
	.param .u64 .ptr .align 1 _Z28execute_fill_commands_kernelPhiiiPK14GpuDrawCommandPKii_param_4,
	.param .u64 .ptr .align 1 _Z28execute_fill_commands_kernelPhiiiPK14GpuDrawCommandPKii_param_5,
	.param .u32 _Z28execute_fill_commands_kernelPhiiiPK14GpuDrawCommandPKii_param_6
)
{
	.reg .pred 	%p<10>;
	.reg .b16 	%rs<5>;
	.reg .b32 	%r<27>;
	.reg .b32 	%f<5>;
	.reg .b64 	%rd<14>;

	ld.param.u64 	%rd2, [_Z28execute_fill_commands_kernelPhiiiPK14GpuDrawCommandPKii_param_0];
	ld.param.u32 	%r6, [_Z28execute_fill_commands_kernelPhiiiPK14GpuDrawCommandPKii_param_1];
	ld.param.u32 	%r7, [_Z28execute_fill_commands_kernelPhiiiPK14GpuDrawCommandPKii_param_2];
	ld.param.u32 	%r8, [_Z28execute_fill_commands_kernelPhiiiPK14GpuDrawCommandPKii_param_3];
	ld.param.u64 	%rd3, [_Z28execute_fill_commands_kernelPhiiiPK14GpuDrawCommandPKii_param_4];
	ld.param.u64 	%rd4, [_Z28execute_fill_commands_kernelPhiiiPK14GpuDrawCommandPKii_param_5];
	ld.param.u32 	%r9, [_Z28execute_fill_commands_kernelPhiiiPK14GpuDrawCommandPKii_param_6];
	mov.u32 	%r1, %ctaid.z;
	setp.ge.s32 	%p1, %r1, %r9;
	@%p1 bra 	$L__BB3_4;
	cvta.to.global.u64 	%rd5, %rd4;
	cvta.to.global.u64 	%rd6, %rd3;
	mul.wide.u32 	%rd7, %r1, 4;
	add.s64 	%rd8, %rd5, %rd7;
	ld.global.u32 	%r10, [%rd8];
	mul.wide.s32 	%rd9, %r10, 84;
	add.s64 	%rd10, %rd6, %rd9;
	add.s64 	%rd1, %rd10, 4;
	ld.global.f32 	%f1, [%rd10+12];
	cvt.rzi.s32.f32 	%r11, %f1;
	ld.global.f32 	%f2, [%rd10+16];
	cvt.rzi.s32.f32 	%r12, %f2;
	mov.u32 	%r14, %ctaid.x;
	mov.u32 	%r15, %ntid.x;
	mov.u32 	%r16, %tid.x;
	mad.lo.s32 	%r2, %r14, %r15, %r16;
	mov.u32 	%r17, %ctaid.y;
	mov.u32 	%r18, %ntid.y;
	mov.u32 	%r19, %tid.y;
	mad.lo.s32 	%r20, %r17, %r18, %r19;
	setp.ge.s32 	%p2, %r2, %r11;
	setp.ge.s32 	%p3, %r20, %r12;
	or.pred  	%p4, %p2, %p3;
	@%p4 bra 	$L__BB3_4;
	ld.global.f32 	%f3, [%rd1+4];
	cvt.rzi.s32.f32 	%r21, %f3;
	ld.global.f32 	%f4, [%rd1];
	cvt.rzi.s32.f32 	%r23, %f4;
	add.s32 	%r4, %r23, %r2;
	add.s32 	%r5, %r21, %r20;
	or.b32  	%r24, %r4, %r5;
	setp.lt.s32 	%p5, %r24, 0;
	setp.ge.s32 	%p6, %r4, %r7;
	setp.ge.s32 	%p7, %r5, %r8;
	or.pred  	%p8, %p6, %p7;
	or.pred  	%p9, %p8, %p5;
	@%p9 bra 	$L__BB3_4;
	ld.global.v2.u8 	{%rs1, %rs2}, [%rd1+18];
	ld.global.u8 	%rs3, [%rd1+17];
	ld.global.u8 	%rs4, [%rd1+20];
	shl.b32 	%r25, %r4, 2;
	mad.lo.s32 	%r26, %r5, %r6, %r25;
	cvt.s64.s32 	%rd11, %r26;
	cvta.to.global.u64 	%rd12, %rd2;
	add.s64 	%rd13, %rd12, %rd11;
	st.global.u8 	[%rd13], %rs2;
	st.global.u8 	[%rd13+1], %rs1;
	st.global.u8 	[%rd13+2], %rs3;
	st.global.u8 	[%rd13+3], %rs4;
$L__BB3_4:
	ret;

}
	// .globl	_Z16fill_rect_kernelPhiiiiiiihhhh
.visible .entry _Z16fill_rect_kernelPhiiiiiiihhhh(
	.param .u64 .ptr .align 1 _Z16fill_rect_kernelPhiiiiiiihhhh_param_0,
	.param .u32 _Z16fill_rect_kernelPhiiiiiiihhhh_param_1,
	.param .u32 _Z16fill_rect_kernelPhiiiiiiihhhh_param_2,
	.param .u32 _Z16fill_rect_kernelPhiiiiiiihhhh_param_3,
	.param .u32 _Z16fill_rect_kernelPhiiiiiiihhhh_param_4,
	.param .u32 _Z16fill_rect_kernelPhiiiiiiihhhh_param_5,
	.param .u32 _Z16fill_rect_kernelPhiiiiiiihhhh_param_6,
	.param .u32 _Z16fill_rect_kernelPhiiiiiiihhhh_param_7,
	.param .u8 _Z16fill_rect_kernelPhiiiiiiihhhh_param_8,
	.param .u8 _Z16fill_rect_kernelPhiiiiiiihhhh_param_9,
	.param .u8 _Z16fill_rect_kernelPhiiiiiiihhhh_param_10,
	.param .u8 _Z16fill_rect_kernelPhiiiiiiihhhh_param_11
)
{
	.reg .pred 	%p<9>;
	.reg .b16 	%rs<5>;
	.reg .b32 	%r<23>;
	.reg .b64 	%rd<5>;

	ld.param.u64 	%rd1, [_Z16fill_rect_kernelPhiiiiiiihhhh_param_0];
	ld.param.u32 	%r5, [_Z16fill_rect_kernelPhiiiiiiihhhh_param_1];
	ld.param.u32 	%r6, [_Z16fill_rect_kernelPhiiiiiiihhhh_param_2];
	ld.param.u32 	%r7, [_Z16fill_rect_kernelPhiiiiiiihhhh_param_3];
	ld.param.u32 	%r8, [_Z16fill_rect_kernelPhiiiiiiihhhh_param_4];
	ld.param.u32 	%r9, [_Z16fill_rect_kernelPhiiiiiiihhhh_param_5];
	ld.param.u32 	%r10, [_Z16fill_rect_kernelPhiiiiiiihhhh_param_6];
	ld.param.u32 	%r11, [_Z16fill_rect_kernelPhiiiiiiihhhh_param_7];
	ld.param.u8 	%rs1, [_Z16fill_rect_kernelPhiiiiiiihhhh_param_8];
	ld.param.u8 	%rs2, [_Z16fill_rect_kernelPhiiiiiiihhhh_param_9];
	ld.param.u8 	%rs3, [_Z16fill_rect_kernelPhiiiiiiihhhh_param_10];
	ld.param.u8 	%rs4, [_Z16fill_rect_kernelPhiiiiiiihhhh_param_11];
	mov.u32 	%r13, %ctaid.x;
	mov.u32 	%r14, %ntid.x;
	mov.u32 	%r15, %tid.x;
	mad.lo.s32 	%r1, %r13, %r14, %r15;
	mov.u32 	%r16, %ctaid.y;
	mov.u32 	%r17, %ntid.y;
	mov.u32 	%r18, %tid.y;
	mad.lo.s32 	%r19, %r16, %r17, %r18;
	setp.ge.s32 	%p1, %r1, %r10;
	setp.ge.s32 	%p2, %r19, %r11;
	or.pred  	%p3, %p1, %p2;
	@%p3 bra 	$L__BB4_3;
	add.s32 	%r3, %r8, %r1;
	add.s32 	%r4, %r9, %r19;
	or.b32  	%r20, %r3, %r4;
	setp.lt.s32 	%p4, %r20, 0;
	setp.ge.s32 	%p5, %r3, %r6;
	setp.ge.s32 	%p6, %r4, %r7;
	or.pred  	%p7, %p5, %p6;
	or.pred  	%p8, %p7, %p4;
	@%p8 bra 	$L__BB4_3;
	shl.b32 	%r21, %r3, 2;
	mad.lo.s32 	%r22, %r4, %r5, %r21;
	cvt.s64.s32 	%rd2, %r22;
	cvta.to.global.u64 	%rd3, %rd1;
	add.s64 	%rd4, %rd3, %rd2;
	st.global.u8 	[%rd4], %rs4;
	st.global.u8 	[%rd4+1], %rs3;
	st.global.u8 	[%rd4+2], %rs2;
	st.global.u8 	[%rd4+3], %rs1;
$L__BB4_3:
	ret;

}
	// .globl	_Z19clear_buffer_kernelPhiii
.visible .entry _Z19clear_buffer_kernelPhiii(
	.param .u64 .ptr .align 1 _Z19clear_buffer_kernelPhiii_param_0,
	.param .u32 _Z19clear_buffer_kernelPhiii_param_1,
	.param .u32 _Z19clear_buffer_kernelPhiii_param_2,
	.param .u32 _Z19clear_buffer_kernelPhiii_param_3
)
{
	.reg .pred 	%p<4>;
	.reg .b16 	%rs<2>;
	.reg .b32 	%r<16>;
	.reg .b64 	%rd<5>;

	ld.param.u64 	%rd1, [_Z19clear_buffer_kernelPhiii_param_0];
	ld.param.u32 	%r3, [_Z19clear_buffer_kernelPhiii_param_1];
	ld.param.u32 	%r4, [_Z19clear_buffer_kernelPhiii_param_2];
	ld.param.u32 	%r5, [_Z19clear_buffer_kernelPhiii_param_3];
	mov.u32 	%r7, %ctaid.x;
	mov.u32 	%r8, %ntid.x;
	mov.u32 	%r9, %tid.x;
	mad.lo.s32 	%r1, %r7, %r8, %r9;
	mov.u32 	%r10, %ctaid.y;
	mov.u32 	%r11, %ntid.y;
	mov.u32 	%r12, %tid.y;
	mad.lo.s32 	%r13, %r10, %r11, %r12;
	setp.ge.s32 	%p1, %r1, %r4;
	setp.ge.s32 	%p2, %r13, %r5;
	or.pred  	%p3, %p1, %p2;
	@%p3 bra 	$L__BB5_2;
	cvta.to.global.u64 	%rd2, %rd1;
	shl.b32 	%r14, %r1, 2;
	mad.lo.s32 	%r15, %r3, %r13, %r14;
	cvt.s64.s32 	%rd3, %r15;
	add.s64 	%rd4, %rd2, %rd3;
	mov.b16 	%rs1, 0;
	st.global.u8 	[%rd4], %rs1;
	st.global.u8 	[%rd4+1], %rs1;
	st.global.u8 	[%rd4+2], %rs1;
	st.global.u8 	[%rd4+3], %rs1;
$L__BB5_2:
	ret;

}
	// .globl	build_command_indices_kernel
.visible .entry build_command_indices_kernel(
	.param .u64 .ptr .align 1 build_command_indices_kernel_param_0,
	.param .u32 build_command_indices_kernel_param_1,
	.param .u64 .ptr .align 1 build_command_indices_kernel_param_2,
	.param .u64 .ptr .align 1 build_command_indices_kernel_param_3,
	.param .u64 .ptr .align 1 build_command_indices_kernel_param_4,
	.param .u64 .ptr .align 1 build_command_indices_kernel_param_5
)
{
	.reg .pred 	%p<4>;
	.reg .b32 	%r<9>;
	.reg .b64 	%rd<17>;

	ld.param.u64 	%rd1, [build_command_indices_kernel_param_0];
	ld.param.u32 	%r2, [build_command_indices_kernel_param_1];
	ld.param.u64 	%rd2, [build_command_indices_kernel_param_2];
	ld.param.u64 	%rd3, [build_command_indices_kernel_param_3];
	ld.param.u64 	%rd4, [build_command_indices_kernel_param_4];
	ld.param.u64 	%rd5, [build_command_indices_kernel_param_5];
	mov.u32 	%r3, %ctaid.x;
	mov.u32 	%r4, %ntid.x;
	mov.u32 	%r5, %tid.x;
	mad.lo.s32 	%r1, %r3, %r4, %r5;
	setp.ge.s32 	%p1, %r1, %r2;
	@%p1 bra 	$L__BB6_5;
	cvta.to.global.u64 	%rd6, %rd1;
	mul.wide.s32 	%rd7, %r1, 84;
	add.s64 	%rd8, %rd6, %rd7;
	ld.global.u32 	%r6, [%rd8];
	setp.eq.s32 	%p2, %r6, 1;
	@%p2 bra 	$L__BB6_4;
	setp.ne.s32 	%p3, %r6, 0;
	@%p3 bra 	$L__BB6_5;
	cvta.to.global.u64 	%rd13, %rd4;
	atom.global.add.u32 	%r8, [%rd13], 1;
	cvta.to.global.u64 	%rd14, %rd2;
	mul.wide.s32 	%rd15, %r8, 4;
	add.s64 	%rd16, %rd14, %rd15;
	st.global.u32 	[%rd16], %r1;
	bra.uni 	$L__BB6_5;
$L__BB6_4:
	cvta.to.global.u64 	%rd9, %rd5;
	atom.global.add.u32 	%r7, [%rd9], 1;
	cvta.to.global.u64 	%rd10, %rd3;
	mul.wide.s32 	%rd11, %r7, 4;
	add.s64 	%rd12, %rd10, %rd11;
	st.global.u32 	[%rd12], %r1;
$L__BB6_5:
	ret;

}


// ===== COMPILED SASS (sm_100) =====

	.target	sm_100

	.elftype	@"ET_EXEC"


//--------------------- .note.nv.tkinfo           --------------------------
	.section	.note.nv.tkinfo,"",@"SHT_NOTE"
	.sectionflags	@"SHF_NOTE_NV_TKINFO"
	.tkinfo
        /*0018*/ 	.word	0x00000002
        /*0030*/ 	.string	""
        /*0030*/ 	.string	"ptxas"
        /*0030*/ 	.string	"Cuda compilation tools, release 13.0, V13.0.88"
        /*0030*/ 	.string	"Build cuda_13.0.r13.0/compiler.36424714_0"
        /*0030*/ 	.string	"-arch sm_100 -m 64 "



//--------------------- .note.nv.cuinfo           --------------------------
	.section	.note.nv.cuinfo,"",@"SHT_NOTE"
	.sectionflags	@"SHF_NOTE_NV_CUINFO"
        /*0018*/ 	.short	0x0002
        /*001a*/ 	.short	0x0064
        /*001c*/ 	.short	0x0082
	.zero		2


//--------------------- .nv.info                  --------------------------
	.section	.nv.info,"",@"SHT_CUDA_INFO"
	.align	4


	//----- nvinfo : EIATTR_REGCOUNT
	.align		4
        /*0000*/ 	.byte	0x04, 0x2f
        /*0002*/ 	.short	(.L_1 - .L_0)
	.align		4
.L_0:
        /*0004*/ 	.word	index@(_Z16draw_line_kernelPhiiiiiiiihhhh)
        /*0008*/ 	.word	0x0000001e


	//----- nvinfo : EIATTR_FRAME_SIZE
	.align		4
.L_1:
        /*000c*/ 	.byte	0x04, 0x11
        /*000e*/ 	.short	(.L_3 - .L_2)
	.align		4
.L_2:
        /*0010*/ 	.word	index@($__internal_0_$__cuda_sm3x_div_rn_noftz_f32_slowpath)
        /*0014*/ 	.word	0x00000000


	//----- nvinfo : EIATTR_FRAME_SIZE
	.align		4
.L_3:
        /*0018*/ 	.byte	0x04, 0x11
        /*001a*/ 	.short	(.L_5 - .L_4)
	.align		4
.L_4:
        /*001c*/ 	.word	index@(_Z16draw_line_kernelPhiiiiiiiihhhh)
        /*0020*/ 	.word	0x00000000


	//----- nvinfo : EIATTR_REGCOUNT
	.align		4
.L_5:
        /*0024*/ 	.byte	0x04, 0x2f
        /*0026*/ 	.short	(.L_7 - .L_6)
	.align		4
.L_6:
        /*0028*/ 	.word	index@(_Z16draw_rect_kernelPhiiiiiiiihhhh)
        /*002c*/ 	.word	0x0000001e


	//----- nvinfo : EIATTR_FRAME_SIZE
	.align		4
.L_7:
        /*0030*/ 	.byte	0x04, 0x11
        /*0032*/ 	.short	(.L_9 - .L_8)
	.align		4
.L_8:
        /*0034*/ 	.word	index@(_Z16draw_rect_kernelPhiiiiiiiihhhh)
        /*0038*/ 	.word	0x00000000


	//----- nvinfo : EIATTR_REGCOUNT
	.align		4
.L_9:
        /*003c*/ 	.byte	0x04, 0x2f
        /*003e*/ 	.short	(.L_11 - .L_10)
	.align		4
.L_10:
        /*0040*/ 	.word	index@(_Z28execute_rect_commands_kernelPhiiiPK14GpuDrawCommandPKii)
        /*0044*/ 	.word	0x00000020


	//----- nvinfo : EIATTR_FRAME_SIZE
	.align		4
.L_11:
        /*0048*/ 	.byte	0x04, 0x11
        /*004a*/ 	.short	(.L_13 - .L_12)
	.align		4
.L_12:
        /*004c*/ 	.word	index@(_Z28execute_rect_commands_kernelPhiiiPK14GpuDrawCommandPKii)
        /*0050*/ 	.word	0x00000000


	//----- nvinfo : EIATTR_REGCOUNT
	.align		4
.L_13:
        /*0054*/ 	.byte	0x04, 0x2f
        /*0056*/ 	.short	(.L_15 - .L_14)
	.align		4
.L_14:
        /*0058*/ 	.word	index@(_Z28execute_fill_commands_kernelPhiiiPK14GpuDrawCommandPKii)
        /*005c*/ 	.word	0x00000010


	//----- nvinfo : EIATTR_FRAME_SIZE
	.align		4
.L_15:
        /*0060*/ 	.byte	0x04, 0x11
        /*0062*/ 	.short	(.L_17 - .L_16)
	.align		4
.L_16:
        /*0064*/ 	.word	index@(_Z28execute_fill_commands_kernelPhiiiPK14GpuDrawCommandPKii)
        /*0068*/ 	.word	0x00000000


	//----- nvinfo : EIATTR_REGCOUNT
	.align		4
.L_17:
        /*006c*/ 	.byte	0x04, 0x2f
        /*006e*/ 	.short	(.L_19 - .L_18)
	.align		4
.L_18:
        /*0070*/ 	.word	index@(_Z16fill_rect_kernelPhiiiiiiihhhh)
        /*0074*/ 	.word	0x0000000e


	//----- nvinfo : EIATTR_FRAME_SIZE
	.align		4
.L_19:
        /*0078*/ 	.byte	0x04, 0x11
        /*007a*/ 	.short	(.L_21 - .L_20)
	.align		4
.L_20:
        /*007c*/ 	.word	index@(_Z16fill_rect_kernelPhiiiiiiihhhh)
        /*0080*/ 	.word	0x00000000


	//----- nvinfo : EIATTR_REGCOUNT
	.align		4
.L_21:
        /*0084*/ 	.byte	0x04, 0x2f
        /*0086*/ 	.short	(.L_23 - .L_22)
	.align		4
.L_22:
        /*0088*/ 	.word	index@(_Z19clear_buffer_kernelPhiii)
        /*008c*/ 	.word	0x00000008


	//----- nvinfo : EIATTR_FRAME_SIZE
	.align		4
.L_23:
        /*0090*/ 	.byte	0x04, 0x11
        /*0092*/ 	.short	(.L_25 - .L_24)
	.align		4
.L_24:
        /*0094*/ 	.word	index@(_Z19clear_buffer_kernelPhiii)
        /*0098*/ 	.word	0x00000000


	//----- nvinfo : EIATTR_REGCOUNT
	.align		4
.L_25:
        /*009c*/ 	.byte	0x04, 0x2f
        /*009e*/ 	.short	(.L_27 - .L_26)
	.align		4
.L_26:
        /*00a0*/ 	.word	index@(build_command_indices_kernel)
        /*00a4*/ 	.word	0x0000000c


	//----- nvinfo : EIATTR_FRAME_SIZE
	.align		4
.L_27:
        /*00a8*/ 	.byte	0x04, 0x11
        /*00aa*/ 	.short	(.L_29 - .L_28)
	.align		4
.L_28:
        /*00ac*/ 	.word	index@(build_command_indices_kernel)
        /*00b0*/ 	.word	0x00000000


	//----- nvinfo : EIATTR_MIN_STACK_SIZE
	.align		4
.L_29:
        /*00b4*/ 	.byte	0x04, 0x12
        /*00b6*/ 	.short	(.L_31 - .L_30)
	.align		4
.L_30:
        /*00b8*/ 	.word	index@(build_command_indices_kernel)
        /*00bc*/ 	.word	0x00000000


	//----- nvinfo : EIATTR_MIN_STACK_SIZE
	.align		4
.L_31:
        /*00c0*/ 	.byte	0x04, 0x12
        /*00c2*/ 	.short	(.L_33 - .L_32)
	.align		4
.L_32:
        /*00c4*/ 	.word	index@(_Z19clear_buffer_kernelPhiii)
        /*00c8*/ 	.word	0x00000000


	//----- nvinfo : EIATTR_MIN_STACK_SIZE
	.align		4
.L_33:
        /*00cc*/ 	.byte	0x04, 0x12
        /*00ce*/ 	.short	(.L_35 - .L_34)
	.align		4
.L_34:
        /*00d0*/ 	.word	index@(_Z16fill_rect_kernelPhiiiiiiihhhh)
        /*00d4*/ 	.word	0x00000000


	//----- nvinfo : EIATTR_MIN_STACK_SIZE
	.align		4
.L_35:
        /*00d8*/ 	.byte	0x04, 0x12
        /*00da*/ 	.short	(.L_37 - .L_36)
	.align		4
.L_36:
        /*00dc*/ 	.word	index@(_Z28execute_fill_commands_kernelPhiiiPK14GpuDrawCommandPKii)
        /*00e0*/ 	.word	0x00000000


	//----- nvinfo : EIATTR_MIN_STACK_SIZE
	.align		4
.L_37:
        /*00e4*/ 	.byte	0x04, 0x12
        /*00e6*/ 	.short	(.L_39 - .L_38)
	.align		4
.L_38:
        /*00e8*/ 	.word	index@(_Z28execute_rect_commands_kernelPhiiiPK14GpuDrawCommandPKii)
        /*00ec*/ 	.word	0x00000000


	//----- nvinfo : EIATTR_MIN_STACK_SIZE
	.align		4
.L_39:
        /*00f0*/ 	.byte	0x04, 0x12
        /*00f2*/ 	.short	(.L_41 - .L_40)
	.align		4
.L_40:
        /*00f4*/ 	.word	index@(_Z16draw_rect_kernelPhiiiiiiiihhhh)
        /*00f8*/ 	.word	0x00000000


	//----- nvinfo : EIATTR_MIN_STACK_SIZE
	.align		4
.L_41:
        /*00fc*/ 	.byte	0x04, 0x12
        /*00fe*/ 	.short	(.L_43 - .L_42)
	.align		4
.L_42:
        /*0100*/ 	.word	index@(_Z16draw_line_kernelPhiiiiiiiihhhh)
        /*0104*/ 	.word	0x00000000
.L_43:


//--------------------- .nv.compat                --------------------------
	.section	.nv.compat,"",@"SHT_CUDA_COMPAT_INFO"
	.align	4
        /*0000*/ 	.byte	0x02, 0x09, 0x00, 0x00, 0x02, 0x02, 0x01, 0x00, 0x02, 0x05, 0x05, 0x00, 0x03, 0x07, 0x01, 0x01
        /*0010*/ 	.byte	0x02, 0x03, 0x00, 0x00, 0x02, 0x06, 0x01, 0x00, 0x04, 0x0b, 0x08, 0x00, 0x01, 0x00, 0x00, 0x00
        /*0020*/ 	.byte	0x00, 0x00, 0x00, 0x00


//--------------------- .nv.info.build_command_indices_kernel --------------------------
	.section	.nv.info.build_command_indices_kernel,"",@"SHT_CUDA_INFO"
	.sectionflags	@""
	.align	4


	//----- nvinfo : EIATTR_CUDA_API_VERSION
	.align		4
        /*0000*/ 	.byte	0x04, 0x37
        /*0002*/ 	.short	(.L_45 - .L_44)
.L_44:
        /*0004*/ 	.word	0x00000082


	//----- nvinfo : EIATTR_KPARAM_INFO
	.align		4
.L_45:
        /*0008*/ 	.byte	0x04, 0x17
        /*000a*/ 	.short	(.L_47 - .L_46)
.L_46:
        /*000c*/ 	.word	0x00000000
        /*0010*/ 	.short	0x0005
        /*0012*/ 	.short	0x0028
        /*0014*/ 	.byte	0x00, 0xf5, 0x21, 0x00


	//----- nvinfo : EIATTR_KPARAM_INFO
	.align		4
.L_47:
        /*0018*/ 	.byte	0x04, 0x17
        /*001a*/ 	.short	(.L_49 - .L_48)
.L_48:
        /*001c*/ 	.word	0x00000000
        /*0020*/ 	.short	0x0004
        /*0022*/ 	.short	0x0020
        /*0024*/ 	.byte	0x00, 0xf5, 0x21, 0x00


	//----- nvinfo : EIATTR_KPARAM_INFO
	.align		4
.L_49:
        /*0028*/ 	.byte	0x04, 0x17
        /*002a*/ 	.short	(.L_51 - .L_50)
.L_50:
        /*002c*/ 	.word	0x00000000
        /*0030*/ 	.short	0x0003
        /*0032*/ 	.short	0x0018
        /*0034*/ 	.byte	0x00, 0xf5, 0x21, 0x00


	//----- nvinfo : EIATTR_KPARAM_INFO
	.align		4
.L_51:
        /*0038*/ 	.byte	0x04, 0x17
        /*003a*/ 	.short	(.L_53 - .L_52)
.L_52:
        /*003c*/ 	.word	0x00000000
        /*0040*/ 	.short	0x0002
        /*0042*/ 	.short	0x0010
        /*0044*/ 	.byte	0x00, 0xf5, 0x21, 0x00


	//----- nvinfo : EIATTR_KPARAM_INFO
	.align		4
.L_53:
        /*0048*/ 	.byte	0x04, 0x17
        /*004a*/ 	.short	(.L_55 - .L_54)
.L_54:
        /*004c*/ 	.word	0x00000000
        /*0050*/ 	.short	0x0001
        /*0052*/ 	.short	0x0008
        /*0054*/ 	.byte	0x00, 0xf0, 0x11, 0x00


	//----- nvinfo : EIATTR_KPARAM_INFO
	.align		4
.L_55:
        /*0058*/ 	.byte	0x04, 0x17
        /*005a*/ 	.short	(.L_57 - .L_56)
.L_56:
        /*005c*/ 	.word	0x00000000
        /*0060*/ 	.short	0x0000
        /*0062*/ 	.short	0x0000
        /*0064*/ 	.byte	0x00, 0xf5, 0x21, 0x00


	//----- nvinfo : EIATTR_SPARSE_MMA_MASK
	.align		4
.L_57:
        /*0068*/ 	.byte	0x03, 0x50
        /*006a*/ 	.short	0x0000


	//----- nvinfo : EIATTR_MAXREG_COUNT
	.align		4
        /*006c*/ 	.byte	0x03, 0x1b
        /*006e*/ 	.short	0x00ff


	//----- nvinfo : EIATTR_MERCURY_ISA_VERSION
	.align		4
        /*0070*/ 	.byte	0x03, 0x5f
        /*0072*/ 	.short	0x0101


	//----- nvinfo : EIATTR_INT_WARP_WIDE_INSTR_OFFSETS
	.align		4
        /*0074*/ 	.byte	0x04, 0x31
        /*0076*/ 	.short	(.L_59 - .L_58)


	//   ....[0]....
.L_58:
        /*0078*/ 	.word	0x00000110


	//   ....[1]....
        /*007c*/ 	.word	0x000001b0


	//   ....[2]....
        /*0080*/ 	.word	0x00000210


	//   ....[3]....
        /*0084*/ 	.word	0x000002b0


	//----- nvinfo : EIATTR_VRC_CTA_INIT_COUNT
	.align		4
.L_59:
        /*0088*/ 	.byte	0x02, 0x4a
	.zero		1
	.zero		1


	//----- nvinfo : EIATTR_EXIT_INSTR_OFFSETS
	.align		4
        /*008c*/ 	.byte	0x04, 0x1c
        /*008e*/ 	.short	(.L_61 - .L_60)


	//   ....[0]....
.L_60:
        /*0090*/ 	.word	0x00000070


	//   ....[1]....
        /*0094*/ 	.word	0x000000f0


	//   ....[2]....
        /*0098*/ 	.word	0x000001f0


	//   ....[3]....
        /*009c*/ 	.word	0x000002f0


	//----- nvinfo : EIATTR_CRS_STACK_SIZE
	.align		4
.L_61:
        /*00a0*/ 	.byte	0x04, 0x1e
        /*00a2*/ 	.short	(.L_63 - .L_62)
.L_62:
        /*00a4*/ 	.word	0x00000000


	//----- nvinfo : EIATTR_CBANK_PARAM_SIZE
	.align		4
.L_63:
        /*00a8*/ 	.byte	0x03, 0x19
        /*00aa*/ 	.short	0x0030


	//----- nvinfo : EIATTR_PARAM_CBANK
	.align		4
        /*00ac*/ 	.byte	0x04, 0x0a
        /*00ae*/ 	.short	(.L_65 - .L_64)
	.align		4
.L_64:
        /*00b0*/ 	.word	index@(.nv.constant0.build_command_indices_kernel)
        /*00b4*/ 	.short	0x0380
        /*00b6*/ 	.short	0x0030


	//----- nvinfo : EIATTR_SW_WAR
	.align		4
.L_65:
        /*00b8*/ 	.byte	0x04, 0x36
        /*00ba*/ 	.short	(.L_67 - .L_66)
.L_66:
        /*00bc*/ 	.word	0x00000008
.L_67:


//--------------------- .nv.info._Z19clear_buffer_kernelPhiii --------------------------
	.section	.nv.info._Z19clear_buffer_kernelPhiii,"",@"SHT_CUDA_INFO"
	.sectionflags	@""
	.align	4


	//----- nvinfo : EIATTR_CUDA_API_VERSION
	.align		4
        /*0000*/ 	.byte	0x04, 0x37
        /*0002*/ 	.short	(.L_69 - .L_68)
.L_68:
        /*0004*/ 	.word	0x00000082


	//----- nvinfo : EIATTR_KPARAM_INFO
	.align		4
.L_69:
        /*0008*/ 	.byte	0x04, 0x17
        /*000a*/ 	.short	(.L_71 - .L_70)
.L_70:
        /*000c*/ 	.word	0x00000000
        /*0010*/ 	.short	0x0003
        /*0012*/ 	.short	0x0010
        /*0014*/ 	.byte	0x00, 0xf0, 0x11, 0x00


	//----- nvinfo : EIATTR_KPARAM_INFO
	.align		4
.L_71:
        /*0018*/ 	.byte	0x04, 0x17
        /*001a*/ 	.short	(.L_73 - .L_72)
.L_72:
        /*001c*/ 	.word	0x00000000
        /*0020*/ 	.short	0x0002
        /*0022*/ 	.short	0x000c
        /*0024*/ 	.byte	0x00, 0xf0, 0x11, 0x00


	//----- nvinfo : EIATTR_KPARAM_INFO
	.align		4
.L_73:
        /*0028*/ 	.byte	0x04, 0x17
        /*002a*/ 	.short	(.L_75 - .L_74)
.L_74:
        /*002c*/ 	.word	0x00000000
        /*0030*/ 	.short	0x0001
        /*0032*/ 	.short	0x0008
        /*0034*/ 	.byte	0x00, 0xf0, 0x11, 0x00


	//----- nvinfo : EIATTR_KPARAM_INFO
	.align		4
.L_75:
        /*0038*/ 	.byte	0x04, 0x17
        /*003a*/ 	.short	(.L_77 - .L_76)
.L_76:
        /*003c*/ 	.word	0x00000000
        /*0040*/ 	.short	0x0000
        /*0042*/ 	.short	0x0000
        /*0044*/ 	.byte	0x00, 0xf5, 0x21, 0x00


	//----- nvinfo : EIATTR_SPARSE_MMA_MASK
	.align		4
.L_77:
        /*0048*/ 	.byte	0x03, 0x50
        /*004a*/ 	.short	0x0000


	//----- nvinfo : EIATTR_MAXREG_COUNT
	.align		4
        /*004c*/ 	.byte	0x03, 0x1b
        /*004e*/ 	.short	0x00ff


	//----- nvinfo : EIATTR_MERCURY_ISA_VERSION
	.align		4
        /*0050*/ 	.byte	0x03, 0x5f
        /*0052*/ 	.short	0x0101


	//----- nvinfo : EIATTR_VRC_CTA_INIT_COUNT
	.align		4
        /*0054*/ 	.byte	0x02, 0x4a
	.zero		1
	.zero		1


	//----- nvinfo : EIATTR_EXIT_INSTR_OFFSETS
	.align		4
        /*0058*/ 	.byte	0x04, 0x1c
        /*005a*/ 	.short	(.L_79 - .L_78)


	//   ....[0]....
.L_78:
        /*005c*/ 	.word	0x000000d0


	//   ....[1]....
        /*0060*/ 	.word	0x00000190


	//----- nvinfo : EIATTR_CBANK_PARAM_SIZE
	.align		4
.L_79:
        /*0064*/ 	.byte	0x03, 0x19
        /*0066*/ 	.short	0x0014


	//----- nvinfo : EIATTR_PARAM_CBANK
	.align		4
        /*0068*/ 	.byte	0x04, 0x0a
        /*006a*/ 	.short	(.L_81 - .L_80)
	.align		4
.L_80:
        /*006c*/ 	.word	index@(.nv.constant0._Z19clear_buffer_kernelPhiii)
        /*0070*/ 	.short	0x0380
        /*0072*/ 	.short	0x0014


	//----- nvinfo : EIATTR_SW_WAR
	.align		4
.L_81:
        /*0074*/ 	.byte	0x04, 0x36
        /*0076*/ 	.short	(.L_83 - .L_82)
.L_82:
        /*0078*/ 	.word	0x00000008
.L_83:


//--------------------- .nv.info._Z16fill_rect_kernelPhiiiiiiihhhh --------------------------
	.section	.nv.info._Z16fill_rect_kernelPhiiiiiiihhhh,"",@"SHT_CUDA_INFO"
	.sectionflags	@""
	.align	4


	//----- nvinfo : EIATTR_CUDA_API_VERSION
	.align		4
        /*0000*/ 	.byte	0x04, 0x37
        /*0002*/ 	.short	(.L_85 - .L_84)
.L_84:
        /*0004*/ 	.word	0x00000082


	//----- nvinfo : EIATTR_KPARAM_INFO
	.align		4
.L_85:
        /*0008*/ 	.byte	0x04, 0x17
        /*000a*/ 	.short	(.L_87 - .L_86)
.L_86:
        /*000c*/ 	.word	0x00000000
        /*0010*/ 	.short	0x000b
        /*0012*/ 	.short	0x0027
        /*0014*/ 	.byte	0x00, 0xf0, 0x05, 0x00


	//----- nvinfo : EIATTR_KPARAM_INFO
	.align		4
.L_87:
        /*0018*/ 	.byte	0x04, 0x17
        /*001a*/ 	.short	(.L_89 - .L_88)
.L_88:
        /*001c*/ 	.word	0x00000000
        /*0020*/ 	.short	0x000a
        /*0022*/ 	.short	0x0026
        /*0024*/ 	.byte	0x00, 0xf0, 0x05, 0x00


	//----- nvinfo : EIATTR_KPARAM_INFO
	.align		4
.L_89:
        /*0028*/ 	.byte	0x04, 0x17
        /*002a*/ 	.short	(.L_91 - .L_90)
.L_90:
        /*002c*/ 	.word	0x00000000
        /*0030*/ 	.short	0x0009
        /*0032*/ 	.short	0x0025
        /*0034*/ 	.byte	0x00, 0xf0, 0x05, 0x00


	//----- nvinfo : EIATTR_KPARAM_INFO
	.align		4
.L_91:
        /*0038*/ 	.byte	0x04, 0x17
        /*003a*/ 	.short	(.L_93 - .L_92)
.L_92:
        /*003c*/ 	.word	0x00000000
        /*0040*/ 	.short	0x0008
        /*0042*/ 	.short	0x0024
        /*0044*/ 	.byte	0x00, 0xf0, 0x05, 0x00


	//----- nvinfo : EIATTR_KPARAM_INFO
	.align		4
.L_93:
        /*0048*/ 	.byte	0x04, 0x17
        /*004a*/ 	.short	(.L_95 - .L_94)
.L_94:
        /*004c*/ 	.word	0x00000000
        /*0050*/ 	.short	0x0007
        /*0052*/ 	.short	0x0020
        /*0054*/ 	.byte	0x00, 0xf0, 0x11, 0x00


	//----- nvinfo : EIATTR_KPARAM_INFO
	.align		4
.L_95:
        /*0058*/ 	.byte	0x04, 0x17
        /*005a*/ 	.short	(.L_97 - .L_96)
.L_96:
        /*005c*/ 	.word	0x00000000
        /*0060*/ 	.short	0x0006
        /*0062*/ 	.short	0x001c
        /*0064*/ 	.byte	0x00, 0xf0, 0x11, 0x00


	//----- nvinfo : EIATTR_KPARAM_INFO
	.align		4
.L_97:
        /*0068*/ 	.byte	0x04, 0x17
        /*006a*/ 	.short	(.L_99 - .L_98)
.L_98:
        /*006c*/ 	.word	0x00000000
        /*0070*/ 	.short	0x0005
        /*0072*/ 	.short	0x0018
        /*0074*/ 	.byte	0x00, 0xf0, 0x11, 0x00


	//----- nvinfo : EIATTR_KPARAM_INFO
	.align		4
.L_99:
        /*0078*/ 	.byte	0x04, 0x17
        /*007a*/ 	.short	(.L_101 - .L_100)
.L_100:
        /*007c*/ 	.word	0x00000000
        /*0080*/ 	.short	0x0004
        /*0082*/ 	.short	0x0014
        /*0084*/ 	.byte	0x00, 0xf0, 0x11, 0x00


	//----- nvinfo : EIATTR_KPARAM_INFO
	.align		4
.L_101:
        /*0088*/ 	.byte	0x04, 0x17
        /*008a*/ 	.short	(.L_103 - .L_102)
.L_102:
        /*008c*/ 	.word	0x00000000
        /*0090*/ 	.short	0x0003
        /*0092*/ 	.short	0x0010
        /*0094*/ 	.byte	0x00, 0xf0, 0x11, 0x00


	//----- nvinfo : EIATTR_KPARAM_INFO
	.align		4
.L_103:
        /*0098*/ 	.byte	0x04, 0x17
        /*009a*/ 	.short	(.L_105 - .L_104)
.L_104:
        /*009c*/ 	.word	0x00000000
        /*00a0*/ 	.short	0x0002
        /*00a2*/ 	.short	0x000c
        /*00a4*/ 	.byte	0x00, 0xf0, 0x11, 0x00


	//----- nvinfo : EIATTR_KPARAM_INFO
	.align		4
.L_105:
        /*00a8*/ 	.byte	0x04, 0x17
        /*00aa*/ 	.short	(.L_107 - .L_106)
.L_106:
        /*00ac*/ 	.word	0x00000000
        /*00b0*/ 	.short	0x0001
        /*00b2*/ 	.short	0x0008
        /*00b4*/ 	.byte	0x00, 0xf0, 0x11, 0x00


	//----- nvinfo : EIATTR_KPARAM_INFO
	.align		4
.L_107:
        /*00b8*/ 	.byte	0x04, 0x17
        /*00ba*/ 	.short	(.L_109 - .L_108)
.L_108:
        /*00bc*/ 	.word	0x00000000
        /*00c0*/ 	.short	0x0000
        /*00c2*/ 	.short	0x0000
        /*00c4*/ 	.byte	0x00, 0xf5, 0x21, 0x00


	//----- nvinfo : EIATTR_SPARSE_MMA_MASK
	.align		4
.L_109:
        /*00c8*/ 	.byte	0x03, 0x50
        /*00ca*/ 	.short	0x0000


	//----- nvinfo : EIATTR_MAXREG_COUNT
	.align		4
        /*00cc*/ 	.byte	0x03, 0x1b
        /*00ce*/ 	.short	0x00ff


	//----- nvinfo : EIATTR_MERCURY_ISA_VERSION
	.align		4
        /*00d0*/ 	.byte	0x03, 0x5f
        /*00d2*/ 	.short	0x0101


	//----- nvinfo : EIATTR_VRC_CTA_INIT_COUNT
	.align		4
        /*00d4*/ 	.byte	0x02, 0x4a
	.zero		1
	.zero		1


	//----- nvinfo : EIATTR_EXIT_INSTR_OFFSETS
	.align		4
        /*00d8*/ 	.byte	0x04, 0x1c
        /*00da*/ 	.short	(.L_111 - .L_110)


	//   ....[0]....
.L_110:
        /*00dc*/ 	.word	0x000000d0


	//   ....[1]....
        /*00e0*/ 	.word	0x00000170


	//   ....[2]....
        /*00e4*/ 	.word	0x00000270


	//----- nvinfo : EIATTR_CBANK_PARAM_SIZE
	.align		4
.L_111:
        /*00e8*/ 	.byte	0x03, 0x19
        /*00ea*/ 	.short	0x0028


	//----- nvinfo : EIATTR_PARAM_CBANK
	.align		4
        /*00ec*/ 	.byte	0x04, 0x0a
        /*00ee*/ 	.short	(.L_113 - .L_112)
	.align		4
.L_112:
        /*00f0*/ 	.word	index@(.nv.constant0._Z16fill_rect_kernelPhiiiiiiihhhh)
        /*00f4*/ 	.short	0x0380
        /*00f6*/ 	.short	0x0028


	//----- nvinfo : EIATTR_SW_WAR
	.align		4
.L_113:
        /*00f8*/ 	.byte	0x04, 0x36
        /*00fa*/ 	.short	(.L_115 - .L_114)
.L_114:
        /*00fc*/ 	.word	0x00000008
.L_115:


//--------------------- .nv.info._Z28execute_fill_commands_kernelPhiiiPK14GpuDrawCommandPKii --------------------------
	.section	.nv.info._Z28execute_fill_commands_kernelPhiiiPK14GpuDrawCommandPKii,"",@"SHT_CUDA_INFO"
	.sectionflags	@""
	.align	4


	//----- nvinfo : EIATTR_CUDA_API_VERSION
	.align		4
        /*0000*/ 	.byte	0x04, 0x37
        /*0002*/ 	.short	(.L_117 - .L_116)
.L_116:
        /*0004*/ 	.word	0x00000082


	//----- nvinfo : EIATTR_KPARAM_INFO
	.align		4
.L_117:
        /*0008*/ 	.byte	0x04, 0x17
        /*000a*/ 	.short	(.L_119 - .L_118)
.L_118:
        /*000c*/ 	.word	0x00000000
        /*0010*/ 	.short	0x0006
        /*0012*/ 	.short	0x0028
        /*0014*/ 	.byte	0x00, 0xf0, 0x11, 0x00


	//----- nvinfo : EIATTR_KPARAM_INFO
	.align		4
.L_119:
        /*0018*/ 	.byte	0x04, 0x17
        /*001a*/ 	.short	(.L_121 - .L_120)
.L_120:
        /*001c*/ 	.word	0x00000000
        /*0020*/ 	.short	0x0005
        /*0022*/ 	.short	0x0020
        /*0024*/ 	.byte	0x00, 0xf5, 0x21, 0x00


	//----- nvinfo : EIATTR_KPARAM_INFO
	.align		4
.L_121:
        /*0028*/ 	.byte	0x04, 0x17
        /*002a*/ 	.short	(.L_123 - .L_122)
.L_122:
        /*002c*/ 	.word	0x00000000
        /*0030*/ 	.short	0x0004
        /*0032*/ 	.short	0x0018
        /*0034*/ 	.byte	0x00, 0xf5, 0x21, 0x00


	//----- nvinfo : EIATTR_KPARAM_INFO
	.align		4
.L_123:
        /*0038*/ 	.byte	0x04, 0x17
        /*003a*/ 	.short	(.L_125 - .L_124)
.L_124:
        /*003c*/ 	.word	0x00000000
        /*0040*/ 	.short	0x0003
        /*0042*/ 	.short	0x0010
        /*0044*/ 	.byte	0x00, 0xf0, 0x11, 0x00


	//----- nvinfo : EIATTR_KPARAM_INFO
	.align		4
.L_125:
        /*0048*/ 	.byte	0x04, 0x17
        /*004a*/ 	.short	(.L_127 - .L_126)
.L_126:
        /*004c*/ 	.word	0x00000000
        /*0050*/ 	.short	0x0002
        /*0052*/ 	.short	0x000c
        /*0054*/ 	.byte	0x00, 0xf0, 0x11, 0x00


	//----- nvinfo : EIATTR_KPARAM_INFO
	.align		4
.L_127:
        /*0058*/ 	.byte	0x04, 0x17
        /*005a*/ 	.short	(.L_129 - .L_128)
.L_128:
        /*005c*/ 	.word	0x00000000
        /*0060*/ 	.short	0x0001
        /*0062*/ 	.short	0x0008
        /*0064*/ 	.byte	0x00, 0xf0, 0x11, 0x00


	//----- nvinfo : EIATTR_KPARAM_INFO
	.align		4
.L_129:
        /*0068*/ 	.byte	0x04, 0x17
        /*006a*/ 	.short	(.L_131 - .L_130)
.L_130:
        /*006c*/ 	.word	0x00000000
        /*0070*/ 	.short	0x0000
        /*0072*/ 	.short	0x0000
        /*0074*/ 	.byte	0x00, 0xf5, 0x21, 0x00


	//----- nvinfo : EIATTR_SPARSE_MMA_MASK
	.align		4
.L_131:
        /*0078*/ 	.byte	0x03, 0x50
        /*007a*/ 	.short	0x0000


	//----- nvinfo : EIATTR_MAXREG_COUNT
	.align		4
        /*007c*/ 	.byte	0x03, 0x1b
        /*007e*/ 	.short	0x00ff


	//----- nvinfo : EIATTR_MERCURY_ISA_VERSION
	.align		4
        /*0080*/ 	.byte	0x03, 0x5f
        /*0082*/ 	.short	0x0101


	//----- nvinfo : EIATTR_VRC_CTA_INIT_COUNT
	.align		4
        /*0084*/ 	.byte	0x02, 0x4a
	.zero		1
	.zero		1


	//----- nvinfo : EIATTR_EXIT_INSTR_OFFSETS
	.align		4
        /*0088*/ 	.byte	0x04, 0x1c
        /*008a*/ 	.short	(.L_133 - .L_132)


	//   ....[0]....
.L_132:
        /*008c*/ 	.word	0x00000040


	//   ....[1]....
        /*0090*/ 	.word	0x00000190


	//   ....[2]....
        /*0094*/ 	.word	0x00000260


	//   ....[3]....
        /*0098*/ 	.word	0x00000360


	//----- nvinfo : EIATTR_CBANK_PARAM_SIZE
	.align		4
.L_133:
        /*009c*/ 	.byte	0x03, 0x19
        /*009e*/ 	.short	0x002c


	//----- nvinfo : EIATTR_PARAM_CBANK
	.align		4
        /*00a0*/ 	.byte	0x04, 0x0a
        /*00a2*/ 	.short	(.L_135 - .L_134)
	.align		4
.L_134:
        /*00a4*/ 	.word	index@(.nv.constant0._Z28execute_fill_commands_kernelPhiiiPK14GpuDrawCommandPKii)
        /*00a8*/ 	.short	0x0380
        /*00aa*/ 	.short	0x002c


	//----- nvinfo : EIATTR_SW_WAR
	.align		4
.L_135:
        /*00ac*/ 	.byte	0x04, 0x36
        /*00ae*/ 	.short	(.L_137 - .L_136)
.L_136:
        /*00b0*/ 	.word	0x00000008
.L_137:


//--------------------- .nv.info._Z28execute_rect_commands_kernelPhiiiPK14GpuDrawCommandPKii --------------------------
	.section	.nv.info._Z28execute_rect_commands_kernelPhiiiPK14GpuDrawCommandPKii,"",@"SHT_CUDA_INFO"
	.sectionflags	@""
	.align	4


	//----- nvinfo : EIATTR_CUDA_API_VERSION
	.align		4
        /*0000*/ 	.byte	0x04, 0x37
        /*0002*/ 	.short	(.L_139 - .L_138)
.L_138:
        /*0004*/ 	.word	0x00000082


	//----- nvinfo : EIATTR_KPARAM_INFO
	.align		4
.L_139:
        /*0008*/ 	.byte	0x04, 0x17
        /*000a*/ 	.short	(.L_141 - .L_140)
.L_140:
        /*000c*/ 	.word	0x00000000
        /*0010*/ 	.short	0x0006
        /*0012*/ 	.short	0x0028
        /*0014*/ 	.byte	0x00, 0xf0, 0x11, 0x00


	//----- nvinfo : EIATTR_KPARAM_INFO
	.align		4
.L_141:
        /*0018*/ 	.byte	0x04, 0x17
        /*001a*/ 	.short	(.L_143 - .L_142)
.L_142:
        /*001c*/ 	.word	0x00000000
        /*0020*/ 	.short	0x0005
        /*0022*/ 	.short	0x0020
        /*0024*/ 	.byte	0x00, 0xf5, 0x21, 0x00


	//----- nvinfo : EIATTR_KPARAM_INFO
	.align		4
.L_143:
        /*0028*/ 	.byte	0x04, 0x17
        /*002a*/ 	.short	(.L_145 - .L_144)
.L_144:
        /*002c*/ 	.word	0x00000000
        /*0030*/ 	.short	0x0004
        /*0032*/ 	.short	0x0018
        /*0034*/ 	.byte	0x00, 0xf5, 0x21, 0x00


	//----- nvinfo : EIATTR_KPARAM_INFO
	.align		4
.L_145:
        /*0038*/ 	.byte	0x04, 0x17
        /*003a*/ 	.short	(.L_147 - .L_146)
.L_146:
        /*003c*/ 	.word	0x00000000
        /*0040*/ 	.short	0x0003
        /*0042*/ 	.short	0x0010
        /*0044*/ 	.byte	0x00, 0xf0, 0x11, 0x00


	//----- nvinfo : EIATTR_KPARAM_INFO
	.align		4
.L_147:
        /*0048*/ 	.byte	0x04, 0x17
        /*004a*/ 	.short	(.L_149 - .L_148)
.L_148:
        /*004c*/ 	.word	0x00000000
        /*0050*/ 	.short	0x0002
        /*0052*/ 	.short	0x000c
        /*0054*/ 	.byte	0x00, 0xf0, 0x11, 0x00


	//----- nvinfo : EIATTR_KPARAM_INFO
	.align		4
.L_149:
        /*0058*/ 	.byte	0x04, 0x17
        /*005a*/ 	.short	(.L_151 - .L_150)
.L_150:
        /*005c*/ 	.word	0x00000000
        /*0060*/ 	.short	0x0001
        /*0062*/ 	.short	0x0008
        /*0064*/ 	.byte	0x00, 0xf0, 0x11, 0x00


	//----- nvinfo : EIATTR_KPARAM_INFO
	.align		4
.L_151:
        /*0068*/ 	.byte	0x04, 0x17
        /*006a*/ 	.short	(.L_153 - .L_152)
.L_152:
        /*006c*/ 	.word	0x00000000
        /*0070*/ 	.short	0x0000
        /*0072*/ 	.short	0x0000
        /*0074*/ 	.byte	0x00, 0xf5, 0x21, 0x00


	//----- nvinfo : EIATTR_SPARSE_MMA_MASK
	.align		4
.L_153:
        /*0078*/ 	.byte	0x03, 0x50
        /*007a*/ 	.short	0x0000


	//----- nvinfo : EIATTR_MAXREG_COUNT
	.align		4
        /*007c*/ 	.byte	0x03, 0x1b
        /*007e*/ 	.short	0x00ff


	//----- nvinfo : EIATTR_MERCURY_ISA_VERSION
	.align		4
        /*0080*/ 	.byte	0x03, 0x5f
        /*0082*/ 	.short	0x0101


	//----- nvinfo : EIATTR_VRC_CTA_INIT_COUNT
	.align		4
        /*0084*/ 	.byte	0x02, 0x4a
	.zero		1
	.zero		1


	//----- nvinfo : EIATTR_EXIT_INSTR_OFFSETS
	.align		4
        /*0088*/ 	.byte	0x04, 0x1c
        /*008a*/ 	.short	(.L_155 - .L_154)


	//   ....[0]....
.L_154:
        /*008c*/ 	.word	0x00000040


	//   ....[1]....
        /*0090*/ 	.word	0x00000130


	//   ....[2]....
        /*0094*/ 	.word	0x00000cf0


	//----- nvinfo : EIATTR_CRS_STACK_SIZE
	.align		4
.L_155:
        /*0098*/ 	.byte	0x04, 0x1e
        /*009a*/ 	.short	(.L_157 - .L_156)
.L_156:
        /*009c*/ 	.word	0x00000000


	//----- nvinfo : EIATTR_CBANK_PARAM_SIZE
	.align		4
.L_157:
        /*00a0*/ 	.byte	0x03, 0x19
        /*00a2*/ 	.short	0x002c


	//----- nvinfo : EIATTR_PARAM_CBANK
	.align		4
        /*00a4*/ 	.byte	0x04, 0x0a
        /*00a6*/ 	.short	(.L_159 - .L_158)
	.align		4
.L_158:
        /*00a8*/ 	.word	index@(.nv.constant0._Z28execute_rect_commands_kernelPhiiiPK14GpuDrawCommandPKii)
        /*00ac*/ 	.short	0x0380
        /*00ae*/ 	.short	0x002c


	//----- nvinfo : EIATTR_SW_WAR
	.align		4
.L_159:
        /*00b0*/ 	.byte	0x04, 0x36
        /*00b2*/ 	.short	(.L_161 - .L_160)
.L_160:
        /*00b4*/ 	.word	0x00000008
.L_161:


//--------------------- .nv.info._Z16draw_rect_kernelPhiiiiiiiihhhh --------------------------
	.section	.nv.info._Z16draw_rect_kernelPhiiiiiiiihhhh,"",@"SHT_CUDA_INFO"
	.sectionflags	@""
	.align	4


	//----- nvinfo : EIATTR_CUDA_API_VERSION
	.align		4
        /*0000*/ 	.byte	0x04, 0x37
        /*0002*/ 	.short	(.L_163 - .L_162)
.L_162:
        /*0004*/ 	.word	0x00000082


	//----- nvinfo : EIATTR_KPARAM_INFO
	.align		4
.L_163:
        /*0008*/ 	.byte	0x04, 0x17
        /*000a*/ 	.short	(.L_165 - .L_164)
.L_164:
        /*000c*/ 	.word	0x00000000
        /*0010*/ 	.short	0x000c
        /*0012*/ 	.short	0x002b
        /*0014*/ 	.byte	0x00, 0xf0, 0x05, 0x00


	//----- nvinfo : EIATTR_KPARAM_INFO
	.align		4
.L_165:
        /*0018*/ 	.byte	0x04, 0x17
        /*001a*/ 	.short	(.L_167 - .L_166)
.L_166:
        /*001c*/ 	.word	0x00000000
        /*0020*/ 	.short	0x000b
        /*0022*/ 	.short	0x002a
        /*0024*/ 	.byte	0x00, 0xf0, 0x05, 0x00


	//----- nvinfo : EIATTR_KPARAM_INFO
	.align		4
.L_167:
        /*0028*/ 	.byte	0x04, 0x17
        /*002a*/ 	.short	(.L_169 - .L_168)
.L_168:
        /*002c*/ 	.word	0x00000000
        /*0030*/ 	.short	0x000a
        /*0032*/ 	.short	0x0029
        /*0034*/ 	.byte	0x00, 0xf0, 0x05, 0x00


	//----- nvinfo : EIATTR_KPARAM_INFO
	.align		4
.L_169:
        /*0038*/ 	.byte	0x04, 0x17
        /*003a*/ 	.short	(.L_171 - .L_170)
.L_170:
        /*003c*/ 	.word	0x00000000
        /*0040*/ 	.short	0x0009
        /*0042*/ 	.short	0x0028
        /*0044*/ 	.byte	0x00, 0xf0, 0x05, 0x00


	//----- nvinfo : EIATTR_KPARAM_INFO
	.align		4
.L_171:
        /*0048*/ 	.byte	0x04, 0x17
        /*004a*/ 	.short	(.L_173 - .L_172)
.L_172:
        /*004c*/ 	.word	0x00000000
        /*0050*/ 	.short	0x0008
        /*0052*/ 	.short	0x0024
        /*0054*/ 	.byte	0x00, 0xf0, 0x11, 0x00


	//----- nvinfo : EIATTR_KPARAM_INFO
	.align		4
.L_173:
        /*0058*/ 	.byte	0x04, 0x17
        /*005a*/ 	.short	(.L_175 - .L_174)
.L_174:
        /*005c*/ 	.word	0x00000000
        /*0060*/ 	.short	0x0007
        /*0062*/ 	.short	0x0020
        /*0064*/ 	.byte	0x00, 0xf0, 0x11, 0x00


	//----- nvinfo : EIATTR_KPARAM_INFO
	.align		4
.L_175:
        /*0068*/ 	.byte	0x04, 0x17
        /*006a*/ 	.short	(.L_177 - .L_176)
.L_176:
        /*006c*/ 	.word	0x00000000
        /*0070*/ 	.short	0x0006
        /*0072*/ 	.short	0x001c
        /*0074*/ 	.byte	0x00, 0xf0, 0x11, 0x00


	//----- nvinfo : EIATTR_KPARAM_INFO
	.align		4
.L_177:
        /*0078*/ 	.byte	0x04, 0x17
        /*007a*/ 	.short	(.L_179 - .L_178)
.L_178:
        /*007c*/ 	.word	0x00000000
        /*0080*/ 	.short	0x0005
        /*0082*/ 	.short	0x0018
        /*0084*/ 	.byte	0x00, 0xf0, 0x11, 0x00


	//----- nvinfo : EIATTR_KPARAM_INFO
	.align		4
.L_179:
        /*0088*/ 	.byte	0x04, 0x17
        /*008a*/ 	.short	(.L_181 - .L_180)
.L_180:
        /*008c*/ 	.word	0x00000000
        /*0090*/ 	.short	0x0004
        /*0092*/ 	.short	0x0014
        /*0094*/ 	.byte	0x00, 0xf0, 0x11, 0x00


	//----- nvinfo : EIATTR_KPARAM_INFO
	.align		4
.L_181:
        /*0098*/ 	.byte	0x04, 0x17
        /*009a*/ 	.short	(.L_183 - .L_182)
.L_182:
        /*009c*/ 	.word	0x00000000
        /*00a0*/ 	.short	0x0003
        /*00a2*/ 	.short	0x0010
        /*00a4*/ 	.byte	0x00, 0xf0, 0x11, 0x00


	//----- nvinfo : EIATTR_KPARAM_INFO
	.align		4
.L_183:
        /*00a8*/ 	.byte	0x04, 0x17
        /*00aa*/ 	.short	(.L_185 - .L_184)
.L_184:
        /*00ac*/ 	.word	0x00000000
        /*00b0*/ 	.short	0x0002
        /*00b2*/ 	.short	0x000c
        /*00b4*/ 	.byte	0x00, 0xf0, 0x11, 0x00


	//----- nvinfo : EIATTR_KPARAM_INFO
	.align		4
.L_185:
        /*00b8*/ 	.byte	0x04, 0x17
        /*00ba*/ 	.short	(.L_187 - .L_186)
.L_186:
        /*00bc*/ 	.word	0x00000000
        /*00c0*/ 	.short	0x0001
        /*00c2*/ 	.short	0x0008
        /*00c4*/ 	.byte	0x00, 0xf0, 0x11, 0x00


	//----- nvinfo : EIATTR_KPARAM_INFO
	.align		4
.L_187:
        /*00c8*/ 	.byte	0x04, 0x17
        /*00ca*/ 	.short	(.L_189 - .L_188)
.L_188:
        /*00cc*/ 	.word	0x00000000
        /*00d0*/ 	.short	0x0000
        /*00d2*/ 	.short	0x0000
        /*00d4*/ 	.byte	0x00, 0xf5, 0x21, 0x00


	//----- nvinfo : EIATTR_SPARSE_MMA_MASK
	.align		4
.L_189:
        /*00d8*/ 	.byte	0x03, 0x50
        /*00da*/ 	.short	0x0000


	//----- nvinfo : EIATTR_MAXREG_COUNT
	.align		4
        /*00dc*/ 	.byte	0x03, 0x1b
        /*00de*/ 	.short	0x00ff


	//----- nvinfo : EIATTR_MERCURY_ISA_VERSION
	.align		4
        /*00e0*/ 	.byte	0x03, 0x5f
        /*00e2*/ 	.short	0x0101


	//----- nvinfo : EIATTR_VRC_CTA_INIT_COUNT
	.align		4
        /*00e4*/ 	.byte	0x02, 0x4a
	.zero		1
	.zero		1


	//----- nvinfo : EIATTR_EXIT_INSTR_OFFSETS
	.align		4
        /*00e8*/ 	.byte	0x04, 0x1c
        /*00ea*/ 	.short	(.L_191 - .L_190)


	//   ....[0]....
.L_190:
        /*00ec*/ 	.word	0x000000a0


	//   ....[1]....
        /*00f0*/ 	.word	0x00000260


	//   ....[2]....
        /*00f4*/ 	.word	0x00000bd0


	//----- nvinfo : EIATTR_CRS_STACK_SIZE
	.align		4
.L_191:
        /*00f8*/ 	.byte	0x04, 0x1e
        /*00fa*/ 	.short	(.L_193 - .L_192)
.L_192:
        /*00fc*/ 	.word	0x00000000


	//----- nvinfo : EIATTR_CBANK_PARAM_SIZE
	.align		4
.L_193:
        /*0100*/ 	.byte	0x03, 0x19
        /*0102*/ 	.short	0x002c


	//----- nvinfo : EIATTR_PARAM_CBANK
	.align		4
        /*0104*/ 	.byte	0x04, 0x0a
        /*0106*/ 	.short	(.L_195 - .L_194)
	.align		4
.L_194:
        /*0108*/ 	.word	index@(.nv.constant0._Z16draw_rect_kernelPhiiiiiiiihhhh)
        /*010c*/ 	.short	0x0380
        /*010e*/ 	.short	0x002c


	//----- nvinfo : EIATTR_SW_WAR
	.align		4
.L_195:
        /*0110*/ 	.byte	0x04, 0x36
        /*0112*/ 	.short	(.L_197 - .L_196)
.L_196:
        /*0114*/ 	.word	0x00000008
.L_197:


//--------------------- .nv.info._Z16draw_line_kernelPhiiiiiiiihhhh --------------------------
	.section	.nv.info._Z16draw_line_kernelPhiiiiiiiihhhh,"",@"SHT_CUDA_INFO"
	.sectionflags	@""
	.align	4


	//----- nvinfo : EIATTR_CUDA_API_VERSION
	.align		4
        /*0000*/ 	.byte	0x04, 0x37
        /*0002*/ 	.short	(.L_199 - .L_198)
.L_198:
        /*0004*/ 	.word	0x00000082


	//----- nvinfo : EIATTR_KPARAM_INFO
	.align		4
.L_199:
        /*0008*/ 	.byte	0x04, 0x17
        /*000a*/ 	.short	(.L_201 - .L_200)
.L_200:
        /*000c*/ 	.word	0x00000000
        /*0010*/ 	.short	0x000c
        /*0012*/ 	.short	0x002b
        /*0014*/ 	.byte	0x00, 0xf0, 0x05, 0x00


	//----- nvinfo : EIATTR_KPARAM_INFO
	.align		4
.L_201:
        /*0018*/ 	.byte	0x04, 0x17
        /*001a*/ 	.short	(.L_203 - .L_202)
.L_202:
        /*001c*/ 	.word	0x00000000
        /*0020*/ 	.short	0x000b
        /*0022*/ 	.short	0x002a
        /*0024*/ 	.byte	0x00, 0xf0, 0x05, 0x00


	//----- nvinfo : EIATTR_KPARAM_INFO
	.align		4
.L_203:
        /*0028*/ 	.byte	0x04, 0x17
        /*002a*/ 	.short	(.L_205 - .L_204)
.L_204:
        /*002c*/ 	.word	0x00000000
        /*0030*/ 	.short	0x000a
        /*0032*/ 	.short	0x0029
        /*0034*/ 	.byte	0x00, 0xf0, 0x05, 0x00


	//----- nvinfo : EIATTR_KPARAM_INFO
	.align		4
.L_205:
        /*0038*/ 	.byte	0x04, 0x17
        /*003a*/ 	.short	(.L_207 - .L_206)
.L_206:
        /*003c*/ 	.word	0x00000000
        /*0040*/ 	.short	0x0009
        /*0042*/ 	.short	0x0028
        /*0044*/ 	.byte	0x00, 0xf0, 0x05, 0x00


	//----- nvinfo : EIATTR_KPARAM_INFO
	.align		4
.L_207:
        /*0048*/ 	.byte	0x04, 0x17
        /*004a*/ 	.short	(.L_209 - .L_208)
.L_208:
        /*004c*/ 	.word	0x00000000
        /*0050*/ 	.short	0x0008
        /*0052*/ 	.short	0x0024
        /*0054*/ 	.byte	0x00, 0xf0, 0x11, 0x00


	//----- nvinfo : EIATTR_KPARAM_INFO
	.align		4
.L_209:
        /*0058*/ 	.byte	0x04, 0x17
        /*005a*/ 	.short	(.L_211 - .L_210)
.L_210:
        /*005c*/ 	.word	0x00000000
        /*0060*/ 	.short	0x0007
        /*0062*/ 	.short	0x0020
        /*0064*/ 	.byte	0x00, 0xf0, 0x11, 0x00


	//----- nvinfo : EIATTR_KPARAM_INFO
	.align		4
.L_211:
        /*0068*/ 	.byte	0x04, 0x17
        /*006a*/ 	.short	(.L_213 - .L_212)
.L_212:
        /*006c*/ 	.word	0x00000000
        /*0070*/ 	.short	0x0006
        /*0072*/ 	.short	0x001c
        /*0074*/ 	.byte	0x00, 0xf0, 0x11, 0x00


	//----- nvinfo : EIATTR_KPARAM_INFO
	.align		4
.L_213:
        /*0078*/ 	.byte	0x04, 0x17
        /*007a*/ 	.short	(.L_215 - .L_214)
.L_214:
        /*007c*/ 	.word	0x00000000
        /*0080*/ 	.short	0x0005
        /*0082*/ 	.short	0x0018
        /*0084*/ 	.byte	0x00, 0xf0, 0x11, 0x00


	//----- nvinfo : EIATTR_KPARAM_INFO
	.align		4
.L_215:
        /*0088*/ 	.byte	0x04, 0x17
        /*008a*/ 	.short	(.L_217 - .L_216)
.L_216:
        /*008c*/ 	.word	0x00000000
        /*0090*/ 	.short	0x0004
        /*0092*/ 	.short	0x0014
        /*0094*/ 	.byte	0x00, 0xf0, 0x11, 0x00


	//----- nvinfo : EIATTR_KPARAM_INFO
	.align		4
.L_217:
        /*0098*/ 	.byte	0x04, 0x17
        /*009a*/ 	.short	(.L_219 - .L_218)
.L_218:
        /*009c*/ 	.word	0x00000000
        /*00a0*/ 	.short	0x0003
        /*00a2*/ 	.short	0x0010
        /*00a4*/ 	.byte	0x00, 0xf0, 0x11, 0x00


	//----- nvinfo : EIATTR_KPARAM_INFO
	.align		4
.L_219:
        /*00a8*/ 	.byte	0x04, 0x17
        /*00aa*/ 	.short	(.L_221 - .L_220)
.L_220:
        /*00ac*/ 	.word	0x00000000
        /*00b0*/ 	.short	0x0002
        /*00b2*/ 	.short	0x000c
        /*00b4*/ 	.byte	0x00, 0xf0, 0x11, 0x00


	//----- nvinfo : EIATTR_KPARAM_INFO
	.align		4
.L_221:
        /*00b8*/ 	.byte	0x04, 0x17
        /*00ba*/ 	.short	(.L_223 - .L_222)
.L_222:
        /*00bc*/ 	.word	0x00000000
        /*00c0*/ 	.short	0x0001
        /*00c2*/ 	.short	0x0008
        /*00c4*/ 	.byte	0x00, 0xf0, 0x11, 0x00


	//----- nvinfo : EIATTR_KPARAM_INFO
	.align		4
.L_223:
        /*00c8*/ 	.byte	0x04, 0x17
        /*00ca*/ 	.short	(.L_225 - .L_224)
.L_224:
        /*00cc*/ 	.word	0x00000000
        /*00d0*/ 	.short	0x0000
        /*00d2*/ 	.short	0x0000
        /*00d4*/ 	.byte	0x00, 0xf5, 0x21, 0x00


	//----- nvinfo : EIATTR_SPARSE_MMA_MASK
	.align		4
.L_225:
        /*00d8*/ 	.byte	0x03, 0x50
        /*00da*/ 	.short	0x0000


	//----- nvinfo : EIATTR_MAXREG_COUNT
	.align		4
        /*00dc*/ 	.byte	0x03, 0x1b
        /*00de*/ 	.short	0x00ff


	//----- nvinfo : EIATTR_MERCURY_ISA_VERSION
	.align		4
        /*00e0*/ 	.byte	0x03, 0x5f
        /*00e2*/ 	.short	0x0101


	//----- nvinfo : EIATTR_VRC_CTA_INIT_COUNT
	.align		4
        /*00e4*/ 	.byte	0x02, 0x4a
	.zero		1
	.zero		1


	//----- nvinfo : EIATTR_EXIT_INSTR_OFFSETS
	.align		4
        /*00e8*/ 	.byte	0x04, 0x1c
        /*00ea*/ 	.short	(.L_227 - .L_226)


	//   ....[0]....
.L_226:
        /*00ec*/ 	.word	0x000000a0


	//   ....[1]....
        /*00f0*/ 	.word	0x00000100


	//   ....[2]....
        /*00f4*/ 	.word	0x000002a0


	//   ....[3]....
        /*00f8*/ 	.word	0x00000c40


	//----- nvinfo : EIATTR_CRS_STACK_SIZE
	.align		4
.L_227:
        /*00fc*/ 	.byte	0x04, 0x1e
        /*00fe*/ 	.short	(.L_229 - .L_228)
.L_228:
        /*0100*/ 	.word	0x00000000


	//----- nvinfo : EIATTR_CBANK_PARAM_SIZE
	.align		4
.L_229:
        /*0104*/ 	.byte	0x03, 0x19
        /*0106*/ 	.short	0x002c


	//----- nvinfo : EIATTR_PARAM_CBANK
	.align		4
        /*0108*/ 	.byte	0x04, 0x0a
        /*010a*/ 	.short	(.L_231 - .L_230)
	.align		4
.L_230:
        /*010c*/ 	.word	index@(.nv.constant0._Z16draw_line_kernelPhiiiiiiiihhhh)
        /*0110*/ 	.short	0x0380
        /*0112*/ 	.short	0x002c


	//----- nvinfo : EIATTR_SW_WAR
	.align		4
.L_231:
        /*0114*/ 	.byte	0x04, 0x36
        /*0116*/ 	.short	(.L_233 - .L_232)
.L_232:
        /*0118*/ 	.word	0x00000008
.L_233:


//--------------------- .nv.callgraph             --------------------------
	.section	.nv.callgraph,"",@"SHT_CUDA_CALLGRAPH"
	.align	4
	.sectionentsize	8
	.align		4
        /*0000*/ 	.word	0x00000000
	.align		4
        /*0004*/ 	.word	0xffffffff
	.align		4
        /*0008*/ 	.word	0x00000000
	.align		4
        /*000c*/ 	.word	0xfffffffe
	.align		4
        /*0010*/ 	.word	0x00000000
	.align		4
        /*0014*/ 	.word	0xfffffffd
	.align		4
        /*0018*/ 	.word	0x00000000
	.align		4
        /*001c*/ 	.word	0xfffffffc


//--------------------- .text.build_command_indices_kernel --------------------------
	.section	.text.build_command_indices_kernel,"ax",@progbits
	.align	128
        .global         build_command_indices_kernel
        .type           build_command_indices_kernel,@function
        .size           build_command_indices_kernel,(.L_x_68 - build_command_indices_kernel)
        .other          build_command_indices_kernel,@"STO_CUDA_ENTRY STV_DEFAULT"
build_command_indices_kernel:
.text.build_command_indices_kernel:
[----:B------:R-:W-:Y:S01]  /*0000*/  LDC R1, c[0x0][0x37c] ;  /* 0x0000df00ff017b82 */ /* 0x000fe20000000800 */
[----:B------:R-:W0:Y:S07]  /*0010*/  S2R R3, SR_TID.X ;  /* 0x0000000000037919 */ /* 0x000e2e0000002100 */
[----:B------:R-:W0:Y:S01]  /*0020*/  S2UR UR4, SR_CTAID.X ;  /* 0x00000000000479c3 */ /* 0x000e220000002500 */
[----:B------:R-:W1:Y:S07]  /*0030*/  LDCU UR5, c[0x0][0x388] ;  /* 0x00007100ff0577ac */ /* 0x000e6e0008000800 */
[----:B------:R-:W0:Y:S02]  /*0040*/  LDC R0, c[0x0][0x360] ;  /* 0x0000d800ff007b82 */ /* 0x000e240000000800 */
[----:B0-----:R-:W-:-:S05]  /*0050*/  IMAD R0, R0, UR4, R3 ;  /* 0x0000000400007c24 */ /* 0x001fca000f8e0203 */
[----:B-1----:R-:W-:-:S13]  /*0060*/  ISETP.GE.AND P0, PT, R0, UR5, PT ;  /* 0x0000000500007c0c */ /* 0x002fda000bf06270 */
[----:B------:R-:W-:Y:S05]  /*0070*/  @P0 EXIT ;  /* 0x000000000000094d */ /* 0x000fea0003800000 */
[----:B------:R-:W0:Y:S01]  /*0080*/  LDC.64 R2, c[0x0][0x380] ;  /* 0x0000e000ff027b82 */ /* 0x000e220000000a00 */
[----:B------:R-:W1:Y:S01]  /*0090*/  LDCU.64 UR4, c[0x0][0x358] ;  /* 0x00006b00ff0477ac */ /* 0x000e620008000a00 */
[----:B0-----:R-:W-:-:S06]  /*00a0*/  IMAD.WIDE R2, R0, 0x54, R2 ;  /* 0x0000005400027825 */ /* 0x001fcc00078e0202 */
[----:B-1----:R-:W2:Y:S02]  /*00b0*/  LDG.E R2, desc[UR4][R2.64] ;  /* 0x0000000402027981 */ /* 0x002ea4000c1e1900 */
[----:B--2---:R-:W-:-:S13]  /*00c0*/  ISETP.NE.AND P0, PT, R2, 0x1, PT ;  /* 0x000000010200780c */ /* 0x004fda0003f05270 */
[----:B------:R-:W-:Y:S05]  /*00d0*/  @!P0 BRA `(.L_x_0) ;  /* 0x0000000000488947 */ /* 0x000fea0003800000 */
[----:B------:R-:W-:-:S13]  /*00e0*/  ISETP.NE.AND P0, PT, R2, RZ, PT ;  /* 0x000000ff0200720c */ /* 0x000fda0003f05270 */
[----:B------:R-:W-:Y:S05]  /*00f0*/  @P0 EXIT ;  /* 0x000000000000094d */ /* 0x000fea0003800000 */
[----:B------:R-:W0:Y:S01]  /*0100*/  S2R R5, SR_LANEID ;  /* 0x0000000000057919 */ /* 0x000e220000000000 */
[----:B------:R-:W-:Y:S01]  /*0110*/  VOTEU.ANY UR6, UPT, PT ;  /* 0x0000000000067886 */ /* 0x000fe200038e0100 */
[----:B------:R-:W1:Y:S01]  /*0120*/  LDC.64 R2, c[0x0][0x3a0] ;  /* 0x0000e800ff027b82 */ /* 0x000e620000000a00 */
[----:B------:R-:W0:Y:S08]  /*0130*/  FLO.U32 R6, UR6 ;  /* 0x0000000600067d00 */ /* 0x000e3000080e0000 */
[----:B------:R-:W1:Y:S01]  /*0140*/  POPC R9, UR6 ;  /* 0x0000000600097d09 */ /* 0x000e620008000000 */
[----:B0-----:R-:W-:Y:S01]  /*0150*/  ISETP.EQ.U32.AND P0, PT, R6, R5, PT ;  /* 0x000000050600720c */ /* 0x001fe20003f02070 */
[----:B------:R-:W0:Y:S01]  /*0160*/  S2R R8, SR_LTMASK ;  /* 0x0000000000087919 */ /* 0x000e220000003900 */
[----:B------:R-:W2:Y:S11]  /*0170*/  LDC.64 R4, c[0x0][0x390] ;  /* 0x0000e400ff047b82 */ /* 0x000eb60000000a00 */
[----:B-1----:R-:W3:Y:S01]  /*0180*/  @P0 ATOMG.E.ADD.STRONG.GPU PT, R3, desc[UR4][R2.64], R9 ;  /* 0x80000009020309a8 */ /* 0x002ee200081ef104 */
[----:B0-----:R-:W-:-:S06]  /*0190*/  LOP3.LUT R8, R8, UR6, RZ, 0xc0, !PT ;  /* 0x0000000608087c12 */ /* 0x001fcc000f8ec0ff */
[----:B------:R-:W0:Y:S01]  /*01a0*/  POPC R8, R8 ;  /* 0x0000000800087309 */ /* 0x000e220000000000 */
[----:B---3--:R-:W0:Y:S02]  /*01b0*/  SHFL.IDX PT, R7, R3, R6, 0x1f ;  /* 0x00001f0603077589 */ /* 0x008e2400000e0000 */
[----:B0-----:R-:W-:-:S04]  /*01c0*/  IMAD.IADD R7, R7, 0x1, R8 ;  /* 0x0000000107077824 */ /* 0x001fc800078e0208 */
[----:B--2---:R-:W-:-:S05]  /*01d0*/  IMAD.WIDE R4, R7, 0x4, R4 ;  /* 0x0000000407047825 */ /* 0x004fca00078e0204 */
[----:B------:R-:W-:Y:S01]  /*01e0*/  STG.E desc[UR4][R4.64], R0 ;  /* 0x0000000004007986 */ /* 0x000fe2000c101904 */
[----:B------:R-:W-:Y:S05]  /*01f0*/  EXIT ;  /* 0x000000000000794d */ /* 0x000fea0003800000 */
.L_x_0:
        /* <DEDUP_REMOVED lines=16> */
.L_x_1:
[----:B------:R-:W-:-:S00]  /*0300*/  BRA `(.L_x_1) ;  /* 0xfffffffc00fc7947 */ /* 0x000fc0000383ffff */
[----:B------:R-:W-:-:S00]  /*0310*/  NOP ;  /* 0x0000000000007918 */ /* 0x000fc00000000000 */
        /* <DEDUP_REMOVED lines=14> */
.L_x_68:


//--------------------- .text._Z19clear_buffer_kernelPhiii --------------------------
	.section	.text._Z19clear_buffer_kernelPhiii,"ax",@progbits
	.align	128
        .global         _Z19clear_buffer_kernelPhiii
        .type           _Z19clear_buffer_kernelPhiii,@function
        .size           _Z19clear_buffer_kernelPhiii,(.L_x_69 - _Z19clear_buffer_kernelPhiii)
        .other          _Z19clear_buffer_kernelPhiii,@"STO_CUDA_ENTRY STV_DEFAULT"
_Z19clear_buffer_kernelPhiii:
.text._Z19clear_buffer_kernelPhiii:
[----:B------:R-:W-:Y:S01]  /*0000*/  LDC R1, c[0x0][0x37c] ;  /* 0x0000df00ff017b82 */ /* 0x000fe20000000800 */
[----:B------:R-:W0:Y:S07]  /*0010*/  S2R R5, SR_TID.Y ;  /* 0x0000000000057919 */ /* 0x000e2e0000002200 */
[----:B------:R-:W1:Y:S01]  /*0020*/  LDC R0, c[0x0][0x360] ;  /* 0x0000d800ff007b82 */ /* 0x000e620000000800 */
[----:B------:R-:W2:Y:S01]  /*0030*/  LDCU UR6, c[0x0][0x390] ;  /* 0x00007200ff0677ac */ /* 0x000ea20008000800 */
[----:B------:R-:W1:Y:S01]  /*0040*/  S2R R3, SR_TID.X ;  /* 0x0000000000037919 */ /* 0x000e620000002100 */
[----:B------:R-:W3:Y:S05]  /*0050*/  LDCU UR7, c[0x0][0x38c] ;  /* 0x00007180ff0777ac */ /* 0x000eea0008000800 */
[----:B------:R-:W0:Y:S08]  /*0060*/  S2UR UR5, SR_CTAID.Y ;  /* 0x00000000000579c3 */ /* 0x000e300000002600 */
[----:B------:R-:W0:Y:S08]  /*0070*/  LDC R2, c[0x0][0x364] ;  /* 0x0000d900ff027b82 */ /* 0x000e300000000800 */
[----:B------:R-:W1:Y:S01]  /*0080*/  S2UR UR4, SR_CTAID.X ;  /* 0x00000000000479c3 */ /* 0x000e620000002500 */
[----:B0-----:R-:W-:-:S05]  /*0090*/  IMAD R2, R2, UR5, R5 ;  /* 0x0000000502027c24 */ /* 0x001fca000f8e0205 */
[----:B--2---:R-:W-:Y:S01]  /*00a0*/  ISETP.GE.AND P0, PT, R2, UR6, PT ;  /* 0x0000000602007c0c */ /* 0x004fe2000bf06270 */
[----:B-1----:R-:W-:-:S05]  /*00b0*/  IMAD R0, R0, UR4, R3 ;  /* 0x0000000400007c24 */ /* 0x002fca000f8e0203 */
[----:B---3--:R-:W-:-:S13]  /*00c0*/  ISETP.GE.OR P0, PT, R0, UR7, P0 ;  /* 0x0000000700007c0c */ /* 0x008fda0008706670 */
[----:B------:R-:W-:Y:S05]  /*00d0*/  @P0 EXIT ;  /* 0x000000000000094d */ /* 0x000fea0003800000 */
[----:B------:R-:W0:Y:S01]  /*00e0*/  LDCU UR6, c[0x0][0x388] ;  /* 0x00007100ff0677ac */ /* 0x000e220008000800 */
[----:B------:R-:W-:Y:S01]  /*00f0*/  SHF.L.U32 R3, R0, 0x2, RZ ;  /* 0x0000000200037819 */ /* 0x000fe200000006ff */
[----:B------:R-:W1:Y:S01]  /*0100*/  LDCU.64 UR8, c[0x0][0x380] ;  /* 0x00007000ff0877ac */ /* 0x000e620008000a00 */
[----:B------:R-:W2:Y:S03]  /*0110*/  LDCU.64 UR4, c[0x0][0x358] ;  /* 0x00006b00ff0477ac */ /* 0x000ea60008000a00 */
[----:B0-----:R-:W-:-:S05]  /*0120*/  IMAD R3, R2, UR6, R3 ;  /* 0x0000000602037c24 */ /* 0x001fca000f8e0203 */
[----:B-1----:R-:W-:-:S04]  /*0130*/  IADD3 R2, P0, PT, R3, UR8, RZ ;  /* 0x0000000803027c10 */ /* 0x002fc8000ff1e0ff */
[----:B------:R-:W-:-:S05]  /*0140*/  LEA.HI.X.SX32 R3, R3, UR9, 0x1, P0 ;  /* 0x0000000903037c11 */ /* 0x000fca00080f0eff */
[----:B--2---:R-:W-:Y:S04]  /*0150*/  STG.E.U8 desc[UR4][R2.64], RZ ;  /* 0x000000ff02007986 */ /* 0x004fe8000c101104 */
[----:B------:R-:W-:Y:S04]  /*0160*/  STG.E.U8 desc[UR4][R2.64+0x1], RZ ;  /* 0x000001ff02007986 */ /* 0x000fe8000c101104 */
[----:B------:R-:W-:Y:S04]  /*0170*/  STG.E.U8 desc[UR4][R2.64+0x2], RZ ;  /* 0x000002ff02007986 */ /* 0x000fe8000c101104 */
[----:B------:R-:W-:Y:S01]  /*0180*/  STG.E.U8 desc[UR4][R2.64+0x3], RZ ;  /* 0x000003ff02007986 */ /* 0x000fe2000c101104 */
[----:B------:R-:W-:Y:S05]  /*0190*/  EXIT ;  /* 0x000000000000794d */ /* 0x000fea0003800000 */
.L_x_2:
        /* <DEDUP_REMOVED lines=14> */
.L_x_69:


//--------------------- .text._Z16fill_rect_kernelPhiiiiiiihhhh --------------------------
	.section	.text._Z16fill_rect_kernelPhiiiiiiihhhh,"ax",@progbits
	.align	128
        .global         _Z16fill_rect_kernelPhiiiiiiihhhh
        .type           _Z16fill_rect_kernelPhiiiiiiihhhh,@function
        .size           _Z16fill_rect_kernelPhiiiiiiihhhh,(.L_x_70 - _Z16fill_rect_kernelPhiiiiiiihhhh)
        .other          _Z16fill_rect_kernelPhiiiiiiihhhh,@"STO_CUDA_ENTRY STV_DEFAULT"
_Z16fill_rect_kernelPhiiiiiiihhhh:
.text._Z16fill_rect_kernelPhiiiiiiihhhh:
        /* <DEDUP_REMOVED lines=15> */
[----:B------:R-:W1:Y:S01]  /*00f0*/  LDCU.64 UR6, c[0x0][0x390] ;  /* 0x00007200ff0677ac */ /* 0x000e620008000a00 */
[----:B------:R-:W2:Y:S01]  /*0100*/  LDCU UR5, c[0x0][0x38c] ;  /* 0x00007180ff0577ac */ /* 0x000ea20008000800 */
[----:B0-----:R-:W-:Y:S02]  /*0110*/  VIADD R3, R2, UR4 ;  /* 0x0000000402037c36 */ /* 0x001fe40008000000 */
[----:B-1----:R-:W-:-:S03]  /*0120*/  VIADD R0, R0, UR7 ;  /* 0x0000000700007c36 */ /* 0x002fc60008000000 */
[----:B------:R-:W-:Y:S02]  /*0130*/  ISETP.GE.AND P0, PT, R3, UR6, PT ;  /* 0x0000000603007c0c */ /* 0x000fe4000bf06270 */
[C---:B------:R-:W-:Y:S02]  /*0140*/  LOP3.LUT R2, R0.reuse, R3, RZ, 0xfc, !PT ;  /* 0x0000000300027212 */ /* 0x040fe400078efcff */
[----:B--2---:R-:W-:-:S04]  /*0150*/  ISETP.GE.OR P0, PT, R0, UR5, P0 ;  /* 0x0000000500007c0c */ /* 0x004fc80008706670 */
[----:B------:R-:W-:-:S13]  /*0160*/  ISETP.LT.OR P0, PT, R2, RZ, P0 ;  /* 0x000000ff0200720c */ /* 0x000fda0000701670 */
[----:B------:R-:W-:Y:S05]  /*0170*/  @P0 EXIT ;  /* 0x000000000000094d */ /* 0x000fea0003800000 */
[----:B------:R-:W0:Y:S01]  /*0180*/  LDCU UR6, c[0x0][0x388] ;  /* 0x00007100ff0677ac */ /* 0x000e220008000800 */
[----:B------:R-:W1:Y:S01]  /*0190*/  LDC.U8 R7, c[0x0][0x3a5] ;  /* 0x0000e940ff077b82 */ /* 0x000e620000000000 */
[----:B------:R-:W-:Y:S01]  /*01a0*/  IMAD.SHL.U32 R0, R0, 0x4, RZ ;  /* 0x0000000400007824 */ /* 0x000fe200078e00ff */
[----:B------:R-:W2:Y:S01]  /*01b0*/  LDCU.64 UR8, c[0x0][0x380] ;  /* 0x00007000ff0877ac */ /* 0x000ea20008000a00 */
[----:B------:R-:W1:Y:S05]  /*01c0*/  LDCU.64 UR4, c[0x0][0x358] ;  /* 0x00006b00ff0477ac */ /* 0x000e6a0008000a00 */
[----:B------:R-:W3:Y:S08]  /*01d0*/  LDC.U8 R9, c[0x0][0x3a6] ;  /* 0x0000e980ff097b82 */ /* 0x000ef00000000000 */
[----:B------:R-:W4:Y:S01]  /*01e0*/  LDC.U8 R11, c[0x0][0x3a7] ;  /* 0x0000e9c0ff0b7b82 */ /* 0x000f220000000000 */
[----:B0-----:R-:W-:-:S05]  /*01f0*/  IMAD R0, R3, UR6, R0 ;  /* 0x0000000603007c24 */ /* 0x001fca000f8e0200 */
[C---:B--2---:R-:W-:Y:S02]  /*0200*/  IADD3 R2, P0, PT, R0.reuse, UR8, RZ ;  /* 0x0000000800027c10 */ /* 0x044fe4000ff1e0ff */
[----:B------:R-:W0:Y:S02]  /*0210*/  LDC.U8 R5, c[0x0][0x3a4] ;  /* 0x0000e900ff057b82 */ /* 0x000e240000000000 */
[----:B------:R-:W-:-:S05]  /*0220*/  LEA.HI.X.SX32 R3, R0, UR9, 0x1, P0 ;  /* 0x0000000900037c11 */ /* 0x000fca00080f0eff */
[----:B-1----:R-:W-:Y:S04]  /*0230*/  STG.E.U8 desc[UR4][R2.64+0x2], R7 ;  /* 0x0000020702007986 */ /* 0x002fe8000c101104 */
[----:B---3--:R-:W-:Y:S04]  /*0240*/  STG.E.U8 desc[UR4][R2.64+0x1], R9 ;  /* 0x0000010902007986 */ /* 0x008fe8000c101104 */
[----:B----4-:R-:W-:Y:S04]  /*0250*/  STG.E.U8 desc[UR4][R2.64], R11 ;  /* 0x0000000b02007986 */ /* 0x010fe8000c101104 */
[----:B0-----:R-:W-:Y:S01]  /*0260*/  STG.E.U8 desc[UR4][R2.64+0x3], R5 ;  /* 0x0000030502007986 */ /* 0x001fe2000c101104 */
[----:B------:R-:W-:Y:S05]  /*0270*/  EXIT ;  /* 0x000000000000794d */ /* 0x000fea0003800000 */
.L_x_3:
        /* <DEDUP_REMOVED lines=16> */
.L_x_70:


//--------------------- .text._Z28execute_fill_commands_kernelPhiiiPK14GpuDrawCommandPKii --------------------------
	.section	.text._Z28execute_fill_commands_kernelPhiiiPK14GpuDrawCommandPKii,"ax",@progbits
	.align	128
        .global         _Z28execute_fill_commands_kernelPhiiiPK14GpuDrawCommandPKii
        .type           _Z28execute_fill_commands_kernelPhiiiPK14GpuDrawCommandPKii,@function
        .size           _Z28execute_fill_commands_kernelPhiiiPK14GpuDrawCommandPKii,(.L_x_71 - _Z28execute_fill_commands_kernelPhiiiPK14GpuDrawCommandPKii)
        .other          _Z28execute_fill_commands_kernelPhiiiPK14GpuDrawCommandPKii,@"STO_CUDA_ENTRY STV_DEFAULT"
_Z28execute_fill_commands_kernelPhiiiPK14GpuDrawCommandPKii:
.text._Z28execute_fill_commands_kernelPhiiiPK14GpuDrawCommandPKii:
[----:B------:R-:W-:Y:S01]  /*0000*/  LDC R1, c[0x0][0x37c] ;  /* 0x0000df00ff017b82 */ /* 0x000fe20000000800 */
[----:B------:R-:W0:Y:S01]  /*0010*/  S2R R3, SR_CTAID.Z ;  /* 0x0000000000037919 */ /* 0x000e220000002700 */
[----:B------:R-:W0:Y:S02]  /*0020*/  LDCU UR4, c[0x0][0x3a8] ;  /* 0x00007500ff0477ac */ /* 0x000e240008000800 */
[----:B0-----:R-:W-:-:S13]  /*0030*/  ISETP.GE.AND P0, PT, R3, UR4, PT ;  /* 0x0000000403007c0c */ /* 0x001fda000bf06270 */
[----:B------:R-:W-:Y:S05]  /*0040*/  @P0 EXIT ;  /* 0x000000000000094d */ /* 0x000fea0003800000 */
[----:B------:R-:W0:Y:S01]  /*0050*/  LDC.64 R4, c[0x0][0x3a0] ;  /* 0x0000e800ff047b82 */ /* 0x000e220000000a00 */
[----:B------:R-:W1:Y:S01]  /*0060*/  LDCU.64 UR4, c[0x0][0x358] ;  /* 0x00006b00ff0477ac */ /* 0x000e620008000a00 */
[----:B0-----:R-:W-:-:S06]  /*0070*/  IMAD.WIDE.U32 R4, R3, 0x4, R4 ;  /* 0x0000000403047825 */ /* 0x001fcc00078e0004 */
[----:B------:R-:W0:Y:S01]  /*0080*/  LDC.64 R2, c[0x0][0x398] ;  /* 0x0000e600ff027b82 */ /* 0x000e220000000a00 */
[----:B-1----:R-:W0:Y:S01]  /*0090*/  LDG.E R5, desc[UR4][R4.64] ;  /* 0x0000000404057981 */ /* 0x002e22000c1e1900 */
[----:B------:R-:W1:Y:S06]  /*00a0*/  S2R R10, SR_TID.Y ;  /* 0x00000000000a7919 */ /* 0x000e6c0000002200 */
[----:B------:R-:W2:Y:S01]  /*00b0*/  LDC R8, c[0x0][0x360] ;  /* 0x0000d800ff087b82 */ /* 0x000ea20000000800 */
[----:B------:R-:W2:Y:S01]  /*00c0*/  S2R R9, SR_TID.X ;  /* 0x0000000000097919 */ /* 0x000ea20000002100 */
[----:B0-----:R-:W-:-:S05]  /*00d0*/  IMAD.WIDE R2, R5, 0x54, R2 ;  /* 0x0000005405027825 */ /* 0x001fca00078e0202 */
[----:B------:R-:W3:Y:S04]  /*00e0*/  LDG.E R6, desc[UR4][R2.64+0x10] ;  /* 0x0000100402067981 */ /* 0x000ee8000c1e1900 */
[----:B------:R-:W4:Y:S01]  /*00f0*/  LDG.E R0, desc[UR4][R2.64+0xc] ;  /* 0x00000c0402007981 */ /* 0x000f22000c1e1900 */
[----:B------:R-:W1:Y:S08]  /*0100*/  S2UR UR7, SR_CTAID.Y ;  /* 0x00000000000779c3 */ /* 0x000e700000002600 */
[----:B------:R-:W1:Y:S08]  /*0110*/  LDC R7, c[0x0][0x364] ;  /* 0x0000d900ff077b82 */ /* 0x000e700000000800 */
[----:B------:R-:W2:Y:S01]  /*0120*/  S2UR UR6, SR_CTAID.X ;  /* 0x00000000000679c3 */ /* 0x000ea20000002500 */
[----:B-1----:R-:W-:-:S02]  /*0130*/  IMAD R7, R7, UR7, R10 ;  /* 0x0000000707077c24 */ /* 0x002fc4000f8e020a */
[----:B--2---:R-:W-:Y:S01]  /*0140*/  IMAD R5, R8, UR6, R9 ;  /* 0x0000000608057c24 */ /* 0x004fe2000f8e0209 */
[----:B---3--:R-:W0:Y:S08]  /*0150*/  F2I.TRUNC.NTZ R6, R6 ;  /* 0x0000000600067305 */ /* 0x008e30000020f100 */
[----:B----4-:R-:W1:Y:S01]  /*0160*/  F2I.TRUNC.NTZ R0, R0 ;  /* 0x0000000000007305 */ /* 0x010e62000020f100 */
[----:B0-----:R-:W-:-:S04]  /*0170*/  ISETP.GE.AND P0, PT, R7, R6, PT ;  /* 0x000000060700720c */ /* 0x001fc80003f06270 */
[----:B-1----:R-:W-:-:S13]  /*0180*/  ISETP.GE.OR P0, PT, R5, R0, P0 ;  /* 0x000000000500720c */ /* 0x002fda0000706670 */
[----:B------:R-:W-:Y:S05]  /*0190*/  @P0 EXIT ;  /* 0x000000000000094d */ /* 0x000fea0003800000 */
[----:B------:R-:W2:Y:S01]  /*01a0*/  LDG.E R0, desc[UR4][R2.64+0x8] ;  /* 0x0000080402007981 */ /* 0x000ea2000c1e1900 */
[----:B------:R-:W0:Y:S03]  /*01b0*/  LDCU UR6, c[0x0][0x390] ;  /* 0x00007200ff0677ac */ /* 0x000e260008000800 */
[----:B------:R-:W3:Y:S01]  /*01c0*/  LDG.E R4, desc[UR4][R2.64+0x4] ;  /* 0x0000040402047981 */ /* 0x000ee2000c1e1900 */
[----:B------:R-:W1:Y:S01]  /*01d0*/  LDCU UR7, c[0x0][0x38c] ;  /* 0x00007180ff0777ac */ /* 0x000e620008000800 */
[----:B--2---:R-:W2:Y:S08]  /*01e0*/  F2I.TRUNC.NTZ R0, R0 ;  /* 0x0000000000007305 */ /* 0x004eb0000020f100 */
[----:B---3--:R-:W3:Y:S01]  /*01f0*/  F2I.TRUNC.NTZ R4, R4 ;  /* 0x0000000400047305 */ /* 0x008ee2000020f100 */
[----:B--2---:R-:W-:-:S05]  /*0200*/  IMAD.IADD R6, R7, 0x1, R0 ;  /* 0x0000000107067824 */ /* 0x004fca00078e0200 */
[----:B0-----:R-:W-:Y:S01]  /*0210*/  ISETP.GE.AND P0, PT, R6, UR6, PT ;  /* 0x0000000606007c0c */ /* 0x001fe2000bf06270 */
[----:B---3--:R-:W-:-:S05]  /*0220*/  IMAD.IADD R5, R5, 0x1, R4 ;  /* 0x0000000105057824 */ /* 0x008fca00078e0204 */
[C---:B------:R-:W-:Y:S02]  /*0230*/  LOP3.LUT R7, R5.reuse, R6, RZ, 0xfc, !PT ;  /* 0x0000000605077212 */ /* 0x040fe400078efcff */
[----:B-1----:R-:W-:-:S04]  /*0240*/  ISETP.GE.OR P0, PT, R5, UR7, P0 ;  /* 0x0000000705007c0c */ /* 0x002fc80008706670 */
[----:B------:R-:W-:-:S13]  /*0250*/  ISETP.LT.OR P0, PT, R7, RZ, P0 ;  /* 0x000000ff0700720c */ /* 0x000fda0000701670 */
[----:B------:R-:W-:Y:S05]  /*0260*/  @P0 EXIT ;  /* 0x000000000000094d */ /* 0x000fea0003800000 */
[----:B------:R-:W2:Y:S01]  /*0270*/  LDG.E.U16 R7, desc[UR4][R2.64+0x16] ;  /* 0x0000160402077981 */ /* 0x000ea2000c1e1500 */
[----:B------:R-:W0:Y:S03]  /*0280*/  LDCU UR6, c[0x0][0x388] ;  /* 0x00007100ff0677ac */ /* 0x000e260008000800 */
[----:B------:R-:W3:Y:S01]  /*0290*/  LDG.E.U8 R11, desc[UR4][R2.64+0x15] ;  /* 0x00001504020b7981 */ /* 0x000ee2000c1e1100 */
[----:B------:R-:W1:Y:S03]  /*02a0*/  LDCU.64 UR8, c[0x0][0x380] ;  /* 0x00007000ff0877ac */ /* 0x000e660008000a00 */
[----:B------:R-:W4:Y:S01]  /*02b0*/  LDG.E.U8 R13, desc[UR4][R2.64+0x18] ;  /* 0x00001804020d7981 */ /* 0x000f22000c1e1100 */
[----:B------:R-:W-:-:S04]  /*02c0*/  IMAD.SHL.U32 R5, R5, 0x4, RZ ;  /* 0x0000000405057824 */ /* 0x000fc800078e00ff */
[----:B0-----:R-:W-:-:S05]  /*02d0*/  IMAD R5, R6, UR6, R5 ;  /* 0x0000000606057c24 */ /* 0x001fca000f8e0205 */
[----:B-1----:R-:W-:-:S04]  /*02e0*/  IADD3 R4, P0, PT, R5, UR8, RZ ;  /* 0x0000000805047c10 */ /* 0x002fc8000ff1e0ff */
[----:B------:R-:W-:Y:S02]  /*02f0*/  LEA.HI.X.SX32 R5, R5, UR9, 0x1, P0 ;  /* 0x0000000905057c11 */ /* 0x000fe400080f0eff */
[C---:B--2---:R-:W-:Y:S02]  /*0300*/  PRMT R9, R7.reuse, 0x7771, RZ ;  /* 0x0000777107097816 */ /* 0x044fe400000000ff */
[----:B------:R-:W-:Y:S01]  /*0310*/  PRMT R7, R7, 0x7770, RZ ;  /* 0x0000777007077816 */ /* 0x000fe200000000ff */
[----:B---3--:R-:W-:Y:S04]  /*0320*/  STG.E.U8 desc[UR4][R4.64+0x2], R11 ;  /* 0x0000020b04007986 */ /* 0x008fe8000c101104 */
[----:B------:R-:W-:Y:S04]  /*0330*/  STG.E.U8 desc[UR4][R4.64], R9 ;  /* 0x0000000904007986 */ /* 0x000fe8000c101104 */
[----:B------:R-:W-:Y:S04]  /*0340*/  STG.E.U8 desc[UR4][R4.64+0x1], R7 ;  /* 0x0000010704007986 */ /* 0x000fe8000c101104 */
[----:B----4-:R-:W-:Y:S01]  /*0350*/  STG.E.U8 desc[UR4][R4.64+0x3], R13 ;  /* 0x0000030d04007986 */ /* 0x010fe2000c101104 */
[----:B------:R-:W-:Y:S05]  /*0360*/  EXIT ;  /* 0x000000000000794d */ /* 0x000fea0003800000 */
.L_x_4:
        /* <DEDUP_REMOVED lines=9> */
.L_x_71:


//--------------------- .text._Z28execute_rect_commands_kernelPhiiiPK14GpuDrawCommandPKii --------------------------
	.section	.text._Z28execute_rect_commands_kernelPhiiiPK14GpuDrawCommandPKii,"ax",@progbits
	.align	128
        .global         _Z28execute_rect_commands_kernelPhiiiPK14GpuDrawCommandPKii
        .type           _Z28execute_rect_commands_kernelPhiiiPK14GpuDrawCommandPKii,@function
        .size           _Z28execute_rect_commands_kernelPhiiiPK14GpuDrawCommandPKii,(.L_x_72 - _Z28execute_rect_commands_kernelPhiiiPK14GpuDrawCommandPKii)
        .other          _Z28execute_rect_commands_kernelPhiiiPK14GpuDrawCommandPKii,@"STO_CUDA_ENTRY STV_DEFAULT"
_Z28execute_rect_commands_kernelPhiiiPK14GpuDrawCommandPKii:
.text._Z28execute_rect_commands_kernelPhiiiPK14GpuDrawCommandPKii:
[----:B------:R-:W-:Y:S01]  /*0000*/  LDC R1, c[0x0][0x37c] ;  /* 0x0000df00ff017b82 */ /* 0x000fe20000000800 */
[----:B------:R-:W0:Y:S01]  /*0010*/  S2R R3, SR_CTAID.X ;  /* 0x0000000000037919 */ /* 0x000e220000002500 */
[----:B------:R-:W0:Y:S02]  /*0020*/  LDCU UR4, c[0x0][0x3a8] ;  /* 0x00007500ff0477ac */ /* 0x000e240008000800 */
[----:B0-----:R-:W-:-:S13]  /*0030*/  ISETP.GE.AND P0, PT, R3, UR4, PT ;  /* 0x0000000403007c0c */ /* 0x001fda000bf06270 */
[----:B------:R-:W-:Y:S05]  /*0040*/  @P0 EXIT ;  /* 0x000000000000094d */ /* 0x000fea0003800000 */
[----:B------:R-:W0:Y:S01]  /*0050*/  LDC.64 R4, c[0x0][0x3a0] ;  /* 0x0000e800ff047b82 */ /* 0x000e220000000a00 */
[----:B------:R-:W1:Y:S01]  /*0060*/  LDCU.64 UR4, c[0x0][0x358] ;  /* 0x00006b00ff0477ac */ /* 0x000e620008000a00 */
[----:B0-----:R-:W-:-:S06]  /*0070*/  IMAD.WIDE.U32 R4, R3, 0x4, R4 ;  /* 0x0000000403047825 */ /* 0x001fcc00078e0004 */
[----:B------:R-:W0:Y:S01]  /*0080*/  LDC.64 R2, c[0x0][0x398] ;  /* 0x0000e600ff027b82 */ /* 0x000e220000000a00 */
[----:B-1----:R-:W0:Y:S02]  /*0090*/  LDG.E R5, desc[UR4][R4.64] ;  /* 0x0000000404057981 */ /* 0x002e24000c1e1900 */
[----:B0-----:R-:W-:-:S05]  /*00a0*/  IMAD.WIDE R2, R5, 0x54, R2 ;  /* 0x0000005405027825 */ /* 0x001fca00078e0202 */
[----:B------:R-:W2:Y:S04]  /*00b0*/  LDG.E R10, desc[UR4][R2.64+0xc] ;  /* 0x00000c04020a7981 */ /* 0x000ea8000c1e1900 */
[----:B------:R-:W3:Y:S01]  /*00c0*/  LDG.E R0, desc[UR4][R2.64+0x10] ;  /* 0x0000100402007981 */ /* 0x000ee2000c1e1900 */
[----:B------:R-:W0:Y:S01]  /*00d0*/  S2R R13, SR_TID.X ;  /* 0x00000000000d7919 */ /* 0x000e220000002100 */
[----:B--2---:R-:W-:Y:S08]  /*00e0*/  F2I.TRUNC.NTZ R10, R10 ;  /* 0x0000000a000a7305 */ /* 0x004ff0000020f100 */
[----:B---3--:R-:W1:Y:S02]  /*00f0*/  F2I.TRUNC.NTZ R0, R0 ;  /* 0x0000000000007305 */ /* 0x008e64000020f100 */
[----:B-1----:R-:W-:-:S04]  /*0100*/  IMAD.IADD R11, R10, 0x1, R0 ;  /* 0x000000010a0b7824 */ /* 0x002fc800078e0200 */
[----:B------:R-:W-:-:S05]  /*0110*/  IMAD.SHL.U32 R6, R11, 0x2, RZ ;  /* 0x000000020b067824 */ /* 0x000fca00078e00ff */
[----:B0-----:R-:W-:-:S13]  /*0120*/  ISETP.GE.AND P0, PT, R13, R6, PT ;  /* 0x000000060d00720c */ /* 0x001fda0003f06270 */
[----:B------:R-:W-:Y:S05]  /*0130*/  @P0 EXIT ;  /* 0x000000000000094d */ /* 0x000fea0003800000 */
[----:B------:R-:W2:Y:S04]  /*0140*/  LDG.E R9, desc[UR4][R2.64+0x8] ;  /* 0x0000080402097981 */ /* 0x000ea8000c1e1900 */
[----:B------:R-:W3:Y:S04]  /*0150*/  LDG.E R7, desc[UR4][R2.64+0x4] ;  /* 0x0000040402077981 */ /* 0x000ee8000c1e1900 */
[----:B------:R0:W5:Y:S01]  /*0160*/  LDG.E.U8 R8, desc[UR4][R2.64+0x14] ;  /* 0x0000140402087981 */ /* 0x000162000c1e1100 */
[----:B------:R-:W-:Y:S01]  /*0170*/  IMAD.MOV.U32 R6, RZ, RZ, R13 ;  /* 0x000000ffff067224 */ /* 0x000fe200078e000d */
[----:B------:R-:W1:Y:S01]  /*0180*/  LDCU UR6, c[0x0][0x360] ;  /* 0x00006c00ff0677ac */ /* 0x000e620008000800 */
[----:B------:R-:W4:Y:S01]  /*0190*/  LDCU UR12, c[0x0][0x390] ;  /* 0x00007200ff0c77ac */ /* 0x000f220008000800 */
[----:B------:R-:W0:Y:S01]  /*01a0*/  LDCU UR13, c[0x0][0x38c] ;  /* 0x00007180ff0d77ac */ /* 0x000e220008000800 */
[----:B------:R-:W0:Y:S01]  /*01b0*/  LDCU.64 UR10, c[0x0][0x380] ;  /* 0x00007000ff0a77ac */ /* 0x000e220008000a00 */
[----:B--2---:R-:W2:Y:S08]  /*01c0*/  F2I.TRUNC.NTZ R9, R9 ;  /* 0x0000000900097305 */ /* 0x004eb0000020f100 */
[----:B---3--:R-:W3:Y:S01]  /*01d0*/  F2I.TRUNC.NTZ R7, R7 ;  /* 0x0000000700077305 */ /* 0x008ee2000020f100 */
[----:B012-4-:R-:W-:-:S07]  /*01e0*/  IMAD.IADD R5, R9, 0x1, R0 ;  /* 0x0000000109057824 */ /* 0x017fce00078e0200 */
.L_x_18:
[----:B------:R-:W0:Y:S01]  /*01f0*/  LDC R14, c[0x0][0x388] ;  /* 0x0000e200ff0e7b82 */ /* 0x000e220000000800 */
[C---:B------:R-:W-:Y:S01]  /*0200*/  ISETP.GE.AND P1, PT, R6.reuse, R10, PT ;  /* 0x0000000a0600720c */ /* 0x040fe20003f26270 */
[----:B------:R-:W-:Y:S01]  /*0210*/  BSSY.RECONVERGENT B0, `(.L_x_5) ;  /* 0x0000011000007945 */ /* 0x000fe20003800200 */
[----:B------:R-:W-:-:S04]  /*0220*/  ISETP.GE.AND P0, PT, R6, R11, PT ;  /* 0x0000000b0600720c */ /* 0x000fc80003f06270 */
[----:B------:R-:W-:-:S07]  /*0230*/  ISETP.LT.OR P0, PT, R6, R10, P0 ;  /* 0x0000000a0600720c */ /* 0x000fce0000701670 */
[----:B---3--:R-:W-:Y:S02]  /*0240*/  @!P1 IMAD.IADD R4, R7, 0x1, R6 ;  /* 0x0000000107049824 */ /* 0x008fe400078e0206 */
[----:B------:R-:W-:Y:S01]  /*0250*/  @!P1 IMAD.MOV.U32 R0, RZ, RZ, R9 ;  /* 0x000000ffff009224 */ /* 0x000fe200078e0009 */
[----:B------:R-:W-:Y:S06]  /*0260*/  @!P1 BRA `(.L_x_6) ;  /* 0x00000000002c9947 */ /* 0x000fec0003800000 */
[----:B------:R-:W-:Y:S01]  /*0270*/  ISETP.GE.AND P1, PT, R6, R11, PT ;  /* 0x0000000b0600720c */ /* 0x000fe20003f26270 */
[----:B------:R-:W-:-:S12]  /*0280*/  IMAD.IADD R4, R7, 0x1, R10 ;  /* 0x0000000107047824 */ /* 0x000fd800078e020a */
[----:B------:R-:W-:Y:S01]  /*0290*/  @!P1 IADD3 R0, PT, PT, R6, R9, -R10 ;  /* 0x0000000906009210 */ /* 0x000fe20007ffe80a */
[----:B------:R-:W-:Y:S06]  /*02a0*/  @!P1 BRA `(.L_x_6) ;  /* 0x00000000001c9947 */ /* 0x000fec0003800000 */
[----:B------:R-:W-:Y:S02]  /*02b0*/  IMAD.IADD R13, R10, 0x1, R11 ;  /* 0x000000010a0d7824 */ /* 0x000fe400078e020b */
[----:B------:R-:W-:-:S03]  /*02c0*/  IMAD.SHL.U32 R12, R11, 0x2, RZ ;  /* 0x000000020b0c7824 */ /* 0x000fc600078e00ff */
[----:B------:R-:W-:-:S13]  /*02d0*/  ISETP.GE.AND P1, PT, R6, R13, PT ;  /* 0x0000000d0600720c */ /* 0x000fda0003f26270 */
[----:B------:R-:W-:Y:S01]  /*02e0*/  @!P1 IMAD.MOV.U32 R0, RZ, RZ, R5 ;  /* 0x000000ffff009224 */ /* 0x000fe200078e0005 */
[C-C-:B------:R-:W-:Y:S01]  /*02f0*/  @!P1 IADD3 R4, PT, PT, -R6.reuse, R13, R7.reuse ;  /* 0x0000000d06049210 */ /* 0x140fe20007ffe107 */
[----:B------:R-:W-:Y:S01]  /*0300*/  @P1 IMAD.MOV.U32 R4, RZ, RZ, R7 ;  /* 0x000000ffff041224 */ /* 0x000fe200078e0007 */
[----:B------:R-:W-:-:S07]  /*0310*/  @P1 IADD3 R0, PT, PT, -R6, R12, R9 ;  /* 0x0000000c06001210 */ /* 0x000fce0007ffe109 */
.L_x_6:
[----:B------:R-:W-:Y:S05]  /*0320*/  BSYNC.RECONVERGENT B0 ;  /* 0x0000000000007941 */ /* 0x000fea0003800200 */
.L_x_5:
[----:B------:R-:W-:Y:S01]  /*0330*/  BSSY.RECONVERGENT B0, `(.L_x_7) ;  /* 0x0000031000007945 */ /* 0x000fe20003800200 */
[----:B------:R-:W-:Y:S02]  /*0340*/  IMAD.SHL.U32 R17, R4, 0x4, RZ ;  /* 0x0000000404117824 */ /* 0x000fe400078e00ff */
[----:B0-----:R-:W-:Y:S01]  /*0350*/  IMAD R16, R0, R14, RZ ;  /* 0x0000000e00107224 */ /* 0x001fe200078e02ff */
[----:B------:R-:W-:Y:S06]  /*0360*/  @P0 BRA `(.L_x_8) ;  /* 0x00000000005c0947 */ /* 0x000fec0003800000 */
[----:B------:R-:W0:Y:S01]  /*0370*/  LDCU UR7, c[0x0][0x390] ;  /* 0x00007200ff0777ac */ /* 0x000e220008000800 */
[----:B-----5:R-:W-:Y:S01]  /*0380*/  SHF.R.U32.HI R13, RZ, 0x1, R8 ;  /* 0x00000001ff0d7819 */ /* 0x020fe20000011608 */
[----:B------:R-:W1:Y:S04]  /*0390*/  LDCU UR8, c[0x0][0x38c] ;  /* 0x00007180ff0877ac */ /* 0x000e680008000800 */
[----:B------:R-:W-:-:S05]  /*03a0*/  IMAD.IADD R13, R4, 0x1, -R13 ;  /* 0x00000001040d7824 */ /* 0x000fca00078e0a0d */
[----:B------:R-:W-:Y:S02]  /*03b0*/  LOP3.LUT R12, R13, R0, RZ, 0xfc, !PT ;  /* 0x000000000d0c7212 */ /* 0x000fe400078efcff */
[----:B0-----:R-:W-:-:S04]  /*03c0*/  ISETP.GE.AND P1, PT, R0, UR7, PT ;  /* 0x0000000700007c0c */ /* 0x001fc8000bf26270 */
[----:B-1----:R-:W-:-:S04]  /*03d0*/  ISETP.GE.OR P1, PT, R13, UR8, P1 ;  /* 0x000000080d007c0c */ /* 0x002fc80008f26670 */
[----:B------:R-:W-:-:S13]  /*03e0*/  ISETP.LT.OR P1, PT, R12, RZ, P1 ;  /* 0x000000ff0c00720c */ /* 0x000fda0000f21670 */
[----:B------:R-:W-:Y:S05]  /*03f0*/  @P1 BRA `(.L_x_9) ;  /* 0x0000000000901947 */ /* 0x000fea0003800000 */
[----:B------:R-:W2:Y:S01]  /*0400*/  LDG.E.U16 R15, desc[UR4][R2.64+0x16] ;  /* 0x00001604020f7981 */ /* 0x000ea2000c1e1500 */
[----:B------:R-:W0:Y:S03]  /*0410*/  LDCU.64 UR8, c[0x0][0x380] ;  /* 0x00007000ff0877ac */ /* 0x000e260008000a00 */
[----:B------:R-:W3:Y:S04]  /*0420*/  LDG.E.U8 R21, desc[UR4][R2.64+0x15] ;  /* 0x0000150402157981 */ /* 0x000ee8000c1e1100 */
[----:B------:R-:W4:Y:S01]  /*0430*/  LDG.E.U8 R23, desc[UR4][R2.64+0x18] ;  /* 0x0000180402177981 */ /* 0x000f22000c1e1100 */
[----:B------:R-:W-:-:S05]  /*0440*/  IMAD R13, R13, 0x4, R16 ;  /* 0x000000040d0d7824 */ /* 0x000fca00078e0210 */
[----:B0-----:R-:W-:-:S04]  /*0450*/  IADD3 R12, P1, PT, R13, UR8, RZ ;  /* 0x000000080d0c7c10 */ /* 0x001fc8000ff3e0ff */
[----:B------:R-:W-:Y:S02]  /*0460*/  LEA.HI.X.SX32 R13, R13, UR9, 0x1, P1 ;  /* 0x000000090d0d7c11 */ /* 0x000fe400088f0eff */
[C---:B--2---:R-:W-:Y:S02]  /*0470*/  PRMT R19, R15.reuse, 0x7771, RZ ;  /* 0x000077710f137816 */ /* 0x044fe400000000ff */
[----:B------:R-:W-:Y:S01]  /*0480*/  PRMT R15, R15, 0x7770, RZ ;  /* 0x000077700f0f7816 */ /* 0x000fe200000000ff */
[----:B---3--:R1:W-:Y:S04]  /*0490*/  STG.E.U8 desc[UR4][R12.64+0x2], R21 ;  /* 0x000002150c007986 */ /* 0x0083e8000c101104 */
[----:B------:R1:W-:Y:S04]  /*04a0*/  STG.E.U8 desc[UR4][R12.64], R19 ;  /* 0x000000130c007986 */ /* 0x0003e8000c101104 */
[----:B------:R1:W-:Y:S04]  /*04b0*/  STG.E.U8 desc[UR4][R12.64+0x1], R15 ;  /* 0x0000010f0c007986 */ /* 0x0003e8000c101104 */
[----:B----4-:R1:W-:Y:S01]  /*04c0*/  STG.E.U8 desc[UR4][R12.64+0x3], R23 ;  /* 0x000003170c007986 */ /* 0x0103e2000c101104 */
[----:B------:R-:W-:Y:S05]  /*04d0*/  BRA `(.L_x_9) ;  /* 0x0000000000587947 */ /* 0x000fea0003800000 */
.L_x_8:
        /* <DEDUP_REMOVED lines=13> */
[----:B------:R-:W-:-:S05]  /*05b0*/  IMAD R13, R13, R14, R17 ;  /* 0x0000000e0d0d7224 */ /* 0x000fca00078e0211 */
[----:B0-----:R-:W-:-:S04]  /*05c0*/  IADD3 R12, P1, PT, R13, UR8, RZ ;  /* 0x000000080d0c7c10 */ /* 0x001fc8000ff3e0ff */
[----:B------:R-:W-:Y:S02]  /*05d0*/  LEA.HI.X.SX32 R13, R13, UR9, 0x1, P1 ;  /* 0x000000090d0d7c11 */ /* 0x000fe400088f0eff */
[C---:B--2---:R-:W-:Y:S02]  /*05e0*/  PRMT R19, R15.reuse, 0x7771, RZ ;  /* 0x000077710f137816 */ /* 0x044fe400000000ff */
[----:B------:R-:W-:Y:S01]  /*05f0*/  PRMT R15, R15, 0x7770, RZ ;  /* 0x000077700f0f7816 */ /* 0x000fe200000000ff */
[----:B---3--:R0:W-:Y:S04]  /*0600*/  STG.E.U8 desc[UR4][R12.64+0x2], R21 ;  /* 0x000002150c007986 */ /* 0x0081e8000c101104 */
[----:B------:R0:W-:Y:S04]  /*0610*/  STG.E.U8 desc[UR4][R12.64], R19 ;  /* 0x000000130c007986 */ /* 0x0001e8000c101104 */
[----:B------:R0:W-:Y:S04]  /*0620*/  STG.E.U8 desc[UR4][R12.64+0x1], R15 ;  /* 0x0000010f0c007986 */ /* 0x0001e8000c101104 */
[----:B----4-:R0:W-:Y:S02]  /*0630*/  STG.E.U8 desc[UR4][R12.64+0x3], R23 ;  /* 0x000003170c007986 */ /* 0x0101e4000c101104 */
.L_x_9:
[----:B------:R-:W-:Y:S05]  /*0640*/  BSYNC.RECONVERGENT B0 ;  /* 0x0000000000007941 */ /* 0x000fea0003800200 */
.L_x_7:
[----:B------:R-:W-:-:S13]  /*0650*/  ISETP.GE.U32.AND P1, PT, R8, 0x2, PT ;  /* 0x000000020800780c */ /* 0x000fda0003f26070 */
[----:B------:R-:W-:Y:S05]  /*0660*/  @!P1 BRA `(.L_x_10) ;  /* 0x0000000400909947 */ /* 0x000fea0003800000 */
[----:B01----:R-:W-:Y:S01]  /*0670*/  SHF.R.U32.HI R12, RZ, 0x1, R8 ;  /* 0x00000001ff0c7819 */ /* 0x003fe20000011608 */
[----:B------:R-:W-:-:S03]  /*0680*/  IMAD.MOV.U32 R13, RZ, RZ, -0x4 ;  /* 0xfffffffcff0d7424 */ /* 0x000fc600078e00ff */
[C---:B------:R-:W-:Y:S01]  /*0690*/  IADD3 R19, PT, PT, -R12.reuse, 0x2, RZ ;  /* 0x000000020c137810 */ /* 0x040fe20007ffe1ff */
[C---:B------:R-:W-:Y:S01]  /*06a0*/  IMAD R13, R12.reuse, R13, 0x8 ;  /* 0x000000080c0d7424 */ /* 0x040fe200078e020d */
[----:B------:R-:W-:-:S03]  /*06b0*/  IADD3 R15, PT, PT, -R12, 0x1, RZ ;  /* 0x000000010c0f7810 */ /* 0x000fc60007ffe1ff */
[----:B------:R-:W-:Y:S01]  /*06c0*/  IMAD.IADD R18, R19, 0x1, R0 ;  /* 0x0000000113127824 */ /* 0x000fe200078e0200 */
[----:B------:R-:W-:Y:S01]  /*06d0*/  IADD3 R16, PT, PT, R17, R13, R16 ;  /* 0x0000000d11107210 */ /* 0x000fe20007ffe010 */
[----:B------:R-:W-:Y:S02]  /*06e0*/  IMAD.IADD R15, R15, 0x1, R0 ;  /* 0x000000010f0f7824 */ /* 0x000fe400078e0200 */
[-CC-:B------:R-:W-:Y:S02]  /*06f0*/  IMAD R18, R18, R14.reuse, R17.reuse ;  /* 0x0000000e12127224 */ /* 0x180fe400078e0211 */
[----:B------:R-:W-:Y:S02]  /*0700*/  IMAD R14, R15, R14, R17 ;  /* 0x0000000e0f0e7224 */ /* 0x000fe400078e0211 */
[----:B------:R-:W-:Y:S02]  /*0710*/  IMAD.U32 R17, R12, -0x2, RZ ;  /* 0xfffffffe0c117824 */ /* 0x000fe400078e00ff */
[----:B------:R-:W-:-:S07]  /*0720*/  IMAD.IADD R19, R19, 0x1, R4 ;  /* 0x0000000113137824 */ /* 0x000fce00078e0204 */
.L_x_17:
[----:B------:R-:W-:Y:S04]  /*0730*/  BSSY.RECONVERGENT B0, `(.L_x_11) ;  /* 0x0000029000007945 */ /* 0x000fe80003800200 */
[----:B------:R-:W-:Y:S05]  /*0740*/  @!P0 BRA `(.L_x_12) ;  /* 0x00000000004c8947 */ /* 0x000fea0003800000 */
[----:B------:R-:W-:Y:S01]  /*0750*/  IMAD.U32 R21, RZ, RZ, UR12 ;  /* 0x0000000cff157e24 */ /* 0x000fe2000f8e00ff */
[----:B------:R-:W-:Y:S01]  /*0760*/  LOP3.LUT R12, R4, R15, RZ, 0xfc, !PT ;  /* 0x0000000f040c7212 */ /* 0x000fe200078efcff */
[----:B------:R-:W-:-:S03]  /*0770*/  IMAD.U32 R23, RZ, RZ, UR13 ;  /* 0x0000000dff177e24 */ /* 0x000fc6000f8e00ff */
[----:B------:R-:W-:-:S04]  /*0780*/  ISETP.GE.AND P1, PT, R15, R21, PT ;  /* 0x000000150f00720c */ /* 0x000fc80003f26270 */
[----:B------:R-:W-:-:S04]  /*0790*/  ISETP.GE.OR P1, PT, R4, R23, P1 ;  /* 0x000000170400720c */ /* 0x000fc80000f26670 */
[----:B------:R-:W-:-:S13]  /*07a0*/  ISETP.LT.OR P1, PT, R12, RZ, P1 ;  /* 0x000000ff0c00720c */ /* 0x000fda0000f21670 */
[----:B------:R-:W-:Y:S05]  /*07b0*/  @P1 BRA `(.L_x_13) ;  /* 0x0000000000801947 */ /* 0x000fea0003800000 */
[----:B------:R-:W2:Y:S04]  /*07c0*/  LDG.E.U16 R25, desc[UR4][R2.64+0x16] ;  /* 0x0000160402197981 */ /* 0x000ea8000c1e1500 */
[----:B------:R-:W3:Y:S04]  /*07d0*/  LDG.E.U8 R29, desc[UR4][R2.64+0x15] ;  /* 0x00001504021d7981 */ /* 0x000ee8000c1e1100 */
[----:B------:R-:W4:Y:S01]  /*07e0*/  LDG.E.U8 R20, desc[UR4][R2.64+0x18] ;  /* 0x0000180402147981 */ /* 0x000f22000c1e1100 */
[----:B------:R-:W-:-:S04]  /*07f0*/  IADD3 R12, P1, PT, R14, UR10, RZ ;  /* 0x0000000a0e0c7c10 */ /* 0x000fc8000ff3e0ff */
        /* <DEDUP_REMOVED lines=8> */
.L_x_12:
[----:B------:R-:W-:Y:S02]  /*0880*/  IMAD.U32 R21, RZ, RZ, UR12 ;  /* 0x0000000cff157e24 */ /* 0x000fe4000f8e00ff */
[----:B------:R-:W-:Y:S02]  /*0890*/  VIADD R12, R19, 0xffffffff ;  /* 0xffffffff130c7836 */ /* 0x000fe40000000000 */
[----:B------:R-:W-:Y:S01]  /*08a0*/  IMAD.U32 R23, RZ, RZ, UR13 ;  /* 0x0000000dff177e24 */ /* 0x000fe2000f8e00ff */
[----:B------:R-:W-:Y:S02]  /*08b0*/  ISETP.GE.AND P1, PT, R0, R21, PT ;  /* 0x000000150000720c */ /* 0x000fe40003f26270 */
[C---:B------:R-:W-:Y:S02]  /*08c0*/  LOP3.LUT R13, R12.reuse, R0, RZ, 0xfc, !PT ;  /* 0x000000000c0d7212 */ /* 0x040fe400078efcff */
[----:B------:R-:W-:-:S04]  /*08d0*/  ISETP.GE.OR P1, PT, R12, R23, P1 ;  /* 0x000000170c00720c */ /* 0x000fc80000f26670 */
[----:B------:R-:W-:-:S13]  /*08e0*/  ISETP.LT.OR P1, PT, R13, RZ, P1 ;  /* 0x000000ff0d00720c */ /* 0x000fda0000f21670 */
[----:B------:R-:W-:Y:S05]  /*08f0*/  @P1 BRA `(.L_x_13) ;  /* 0x0000000000301947 */ /* 0x000fea0003800000 */
[----:B------:R-:W2:Y:S04]  /*0900*/  LDG.E.U16 R25, desc[UR4][R2.64+0x16] ;  /* 0x0000160402197981 */ /* 0x000ea8000c1e1500 */
[----:B------:R-:W3:Y:S04]  /*0910*/  LDG.E.U8 R29, desc[UR4][R2.64+0x15] ;  /* 0x00001504021d7981 */ /* 0x000ee8000c1e1100 */
[----:B------:R-:W4:Y:S01]  /*0920*/  LDG.E.U8 R20, desc[UR4][R2.64+0x18] ;  /* 0x0000180402147981 */ /* 0x000f22000c1e1100 */
[----:B------:R-:W-:-:S05]  /*0930*/  VIADD R13, R16, 0xfffffffc ;  /* 0xfffffffc100d7836 */ /* 0x000fca0000000000 */
[----:B------:R-:W-:-:S04]  /*0940*/  IADD3 R12, P1, PT, R13, UR10, RZ ;  /* 0x0000000a0d0c7c10 */ /* 0x000fc8000ff3e0ff */
[----:B------:R-:W-:Y:S02]  /*0950*/  LEA.HI.X.SX32 R13, R13, UR11, 0x1, P1 ;  /* 0x0000000b0d0d7c11 */ /* 0x000fe400088f0eff */
[C---:B--2---:R-:W-:Y:S02]  /*0960*/  PRMT R27, R25.reuse, 0x7771, RZ ;  /* 0x00007771191b7816 */ /* 0x044fe400000000ff */
[----:B------:R-:W-:Y:S01]  /*0970*/  PRMT R25, R25, 0x7770, RZ ;  /* 0x0000777019197816 */ /* 0x000fe200000000ff */
[----:B---3--:R0:W-:Y:S04]  /*0980*/  STG.E.U8 desc[UR4][R12.64+0x2], R29 ;  /* 0x0000021d0c007986 */ /* 0x0081e8000c101104 */
[----:B------:R0:W-:Y:S04]  /*0990*/  STG.E.U8 desc[UR4][R12.64], R27 ;  /* 0x0000001b0c007986 */ /* 0x0001e8000c101104 */
[----:B------:R0:W-:Y:S04]  /*09a0*/  STG.E.U8 desc[UR4][R12.64+0x1], R25 ;  /* 0x000001190c007986 */ /* 0x0001e8000c101104 */
[----:B----4-:R0:W-:Y:S02]  /*09b0*/  STG.E.U8 desc[UR4][R12.64+0x3], R20 ;  /* 0x000003140c007986 */ /* 0x0101e4000c101104 */
.L_x_13:
[----:B------:R-:W-:Y:S05]  /*09c0*/  BSYNC.RECONVERGENT B0 ;  /* 0x0000000000007941 */ /* 0x000fea0003800200 */
.L_x_11:
[----:B------:R-:W-:Y:S04]  /*09d0*/  BSSY.RECONVERGENT B0, `(.L_x_14) ;  /* 0x0000024000007945 */ /* 0x000fe80003800200 */
[----:B------:R-:W-:Y:S05]  /*09e0*/  @P0 BRA `(.L_x_15) ;  /* 0x0000000000440947 */ /* 0x000fea0003800000 */
[----:B------:R-:W-:Y:S02]  /*09f0*/  ISETP.GE.AND P1, PT, R0, R21, PT ;  /* 0x000000150000720c */ /* 0x000fe40003f26270 */
[C---:B01----:R-:W-:Y:S02]  /*0a00*/  LOP3.LUT R12, R19.reuse, R0, RZ, 0xfc, !PT ;  /* 0x00000000130c7212 */ /* 0x043fe400078efcff */
        /* <DEDUP_REMOVED lines=15> */
.L_x_15:
[----:B01----:R-:W-:-:S05]  /*0b00*/  VIADD R12, R15, 0x1 ;  /* 0x000000010f0c7836 */ /* 0x003fca0000000000 */
        /* <DEDUP_REMOVED lines=16> */
.L_x_16:
[----:B------:R-:W-:Y:S05]  /*0c10*/  BSYNC.RECONVERGENT B0 ;  /* 0x0000000000007941 */ /* 0x000fea0003800200 */
.L_x_14:
[----:B01----:R-:W0:Y:S01]  /*0c20*/  LDC R13, c[0x0][0x388] ;  /* 0x0000e200ff0d7b82 */ /* 0x003e220000000800 */
[----:B------:R-:W-:Y:S02]  /*0c30*/  VIADD R17, R17, 0x2 ;  /* 0x0000000211117836 */ /* 0x000fe40000000000 */
[----:B------:R-:W-:Y:S02]  /*0c40*/  VIADD R16, R16, 0x8 ;  /* 0x0000000810107836 */ /* 0x000fe40000000000 */
[----:B------:R-:W-:Y:S01]  /*0c50*/  VIADD R19, R19, 0x2 ;  /* 0x0000000213137836 */ /* 0x000fe20000000000 */
[----:B------:R-:W-:Y:S01]  /*0c60*/  ISETP.NE.AND P1, PT, R17, RZ, PT ;  /* 0x000000ff1100720c */ /* 0x000fe20003f25270 */
[----:B------:R-:W-:Y:S02]  /*0c70*/  VIADD R15, R15, 0x2 ;  /* 0x000000020f0f7836 */ /* 0x000fe40000000000 */
[C---:B0-----:R-:W-:Y:S02]  /*0c80*/  IMAD R18, R13.reuse, 0x2, R18 ;  /* 0x000000020d127824 */ /* 0x041fe400078e0212 */
[----:B------:R-:W-:-:S08]  /*0c90*/  IMAD R14, R13, 0x2, R14 ;  /* 0x000000020d0e7824 */ /* 0x000fd000078e020e */
[----:B------:R-:W-:Y:S05]  /*0ca0*/  @P1 BRA `(.L_x_17) ;  /* 0xfffffff800a01947 */ /* 0x000fea000383ffff */
.L_x_10:
[----:B------:R-:W-:Y:S02]  /*0cb0*/  VIADD R6, R6, UR6 ;  /* 0x0000000606067c36 */ /* 0x000fe40008000000 */
[----:B01----:R-:W-:-:S05]  /*0cc0*/  IMAD.SHL.U32 R13, R11, 0x2, RZ ;  /* 0x000000020b0d7824 */ /* 0x003fca00078e00ff */
[----:B------:R-:W-:-:S13]  /*0cd0*/  ISETP.GE.AND P0, PT, R6, R13, PT ;  /* 0x0000000d0600720c */ /* 0x000fda0003f06270 */
[----:B------:R-:W-:Y:S05]  /*0ce0*/  @!P0 BRA `(.L_x_18) ;  /* 0xfffffff400408947 */ /* 0x000fea000383ffff */
[----:B------:R-:W-:Y:S05]  /*0cf0*/  EXIT ;  /* 0x000000000000794d */ /* 0x000fea0003800000 */
.L_x_19:
        /* <DEDUP_REMOVED lines=16> */
.L_x_72:


//--------------------- .text._Z16draw_rect_kernelPhiiiiiiiihhhh --------------------------
	.section	.text._Z16draw_rect_kernelPhiiiiiiiihhhh,"ax",@progbits
	.align	128
        .global         _Z16draw_rect_kernelPhiiiiiiiihhhh
        .type           _Z16draw_rect_kernelPhiiiiiiiihhhh,@function
        .size           _Z16draw_rect_kernelPhiiiiiiiihhhh,(.L_x_73 - _Z16draw_rect_kernelPhiiiiiiiihhhh)
        .other          _Z16draw_rect_kernelPhiiiiiiiihhhh,@"STO_CUDA_ENTRY STV_DEFAULT"
_Z16draw_rect_kernelPhiiiiiiiihhhh:
.text._Z16draw_rect_kernelPhiiiiiiiihhhh:
[----:B------:R-:W-:Y:S01]  /*0000*/  LDC R1, c[0x0][0x37c] ;  /* 0x0000df00ff017b82 */ /* 0x000fe20000000800 */
[----:B------:R-:W0:Y:S07]  /*0010*/  S2R R0, SR_TID.X ;  /* 0x0000000000007919 */ /* 0x000e2e0000002100 */
[----:B------:R-:W1:Y:S01]  /*0020*/  LDC R6, c[0x0][0x39c] ;  /* 0x0000e700ff067b82 */ /* 0x000e620000000800 */
[----:B------:R-:W1:Y:S07]  /*0030*/  LDCU UR5, c[0x0][0x3a0] ;  /* 0x00007400ff0577ac */ /* 0x000e6e0008000800 */
[----:B------:R-:W0:Y:S08]  /*0040*/  S2UR UR4, SR_CTAID.X ;  /* 0x00000000000479c3 */ /* 0x000e300000002500 */
[----:B------:R-:W0:Y:S01]  /*0050*/  LDC R3, c[0x0][0x360] ;  /* 0x0000d800ff037b82 */ /* 0x000e220000000800 */
[----:B-1----:R-:W-:-:S02]  /*0060*/  VIADD R4, R6, UR5 ;  /* 0x0000000506047c36 */ /* 0x002fc40008000000 */
[----:B0-----:R-:W-:Y:S02]  /*0070*/  IMAD R3, R3, UR4, R0 ;  /* 0x0000000403037c24 */ /* 0x001fe4000f8e0200 */
[----:B------:R-:W-:-:S05]  /*0080*/  IMAD.SHL.U32 R0, R4, 0x2, RZ ;  /* 0x0000000204007824 */ /* 0x000fca00078e00ff */
[----:B------:R-:W-:-:S13]  /*0090*/  ISETP.GE.AND P0, PT, R3, R0, PT ;  /* 0x000000000300720c */ /* 0x000fda0003f06270 */
[----:B------:R-:W-:Y:S05]  /*00a0*/  @P0 EXIT ;  /* 0x000000000000094d */ /* 0x000fea0003800000 */
[----:B------:R-:W-:Y:S01]  /*00b0*/  ISETP.GE.AND P0, PT, R3, R6, PT ;  /* 0x000000060300720c */ /* 0x000fe20003f06270 */
[----:B------:R-:W0:Y:S01]  /*00c0*/  LDC R7, c[0x0][0x3a4] ;  /* 0x0000e900ff077b82 */ /* 0x000e220000000800 */
[----:B------:R-:W1:Y:S01]  /*00d0*/  LDCU UR4, c[0x0][0x394] ;  /* 0x00007280ff0477ac */ /* 0x000e620008000800 */
[----:B------:R-:W-:Y:S01]  /*00e0*/  BSSY.RECONVERGENT B0, `(.L_x_20) ;  /* 0x0000017000007945 */ /* 0x000fe20003800200 */
[----:B------:R-:W2:Y:S09]  /*00f0*/  LDCU UR6, c[0x0][0x398] ;  /* 0x00007300ff0677ac */ /* 0x000eb20008000800 */
[----:B------:R-:W3:Y:S01]  /*0100*/  @!P0 LDC R2, c[0x0][0x394] ;  /* 0x0000e500ff028b82 */ /* 0x000ee20000000800 */
[----:B-1----:R-:W-:Y:S01]  /*0110*/  IMAD.U32 R0, RZ, RZ, UR4 ;  /* 0x00000004ff007e24 */ /* 0x002fe2000f8e00ff */
[----:B0-----:R-:W-:-:S02]  /*0120*/  ISETP.GE.AND P1, PT, R7, -0x1, PT ;  /* 0xffffffff0700780c */ /* 0x001fc40003f26270 */
[----:B------:R-:W-:Y:S01]  /*0130*/  LEA.HI R7, R7, R7, RZ, 0x1 ;  /* 0x0000000707077211 */ /* 0x000fe200078f08ff */
[----:B---3--:R-:W-:Y:S02]  /*0140*/  @!P0 IMAD.IADD R0, R3, 0x1, R2 ;  /* 0x0000000103008824 */ /* 0x008fe400078e0202 */
[----:B--2---:R-:W-:Y:S01]  /*0150*/  IMAD.U32 R2, RZ, RZ, UR6 ;  /* 0x00000006ff027e24 */ /* 0x004fe2000f8e00ff */
[----:B------:R-:W-:Y:S07]  /*0160*/  @!P0 BRA `(.L_x_21) ;  /* 0x0000000000388947 */ /* 0x000fee0003800000 */
[----:B------:R-:W-:-:S13]  /*0170*/  ISETP.GE.AND P0, PT, R3, R4, PT ;  /* 0x000000040300720c */ /* 0x000fda0003f06270 */
[----:B------:R-:W0:Y:S08]  /*0180*/  @!P0 LDC R5, c[0x0][0x394] ;  /* 0x0000e500ff058b82 */ /* 0x000e300000000800 */
[----:B------:R-:W1:Y:S01]  /*0190*/  @!P0 LDC R2, c[0x0][0x398] ;  /* 0x0000e600ff028b82 */ /* 0x000e620000000800 */
[C---:B0-----:R-:W-:Y:S01]  /*01a0*/  @!P0 IMAD.IADD R0, R6.reuse, 0x1, R5 ;  /* 0x0000000106008824 */ /* 0x041fe200078e0205 */
[----:B-1----:R-:W-:Y:S01]  /*01b0*/  @!P0 IADD3 R2, PT, PT, -R6, R3, R2 ;  /* 0x0000000306028210 */ /* 0x002fe20007ffe102 */
[----:B------:R-:W-:Y:S06]  /*01c0*/  @!P0 BRA `(.L_x_21) ;  /* 0x0000000000208947 */ /* 0x000fec0003800000 */
[----:B------:R-:W-:Y:S01]  /*01d0*/  IMAD.IADD R4, R4, 0x1, R6 ;  /* 0x0000000104047824 */ /* 0x000fe200078e0206 */
[----:B------:R-:W0:Y:S04]  /*01e0*/  LDC R8, c[0x0][0x398] ;  /* 0x0000e600ff087b82 */ /* 0x000e280000000800 */
[----:B------:R-:W-:-:S13]  /*01f0*/  ISETP.GE.AND P0, PT, R3, R4, PT ;  /* 0x000000040300720c */ /* 0x000fda0003f06270 */
[----:B------:R-:W1:Y:S01]  /*0200*/  @!P0 LDC R6, c[0x0][0x394] ;  /* 0x0000e500ff068b82 */ /* 0x000e620000000800 */
[C---:B0-----:R-:W-:Y:S02]  /*0210*/  @P0 IMAD.IADD R5, R8.reuse, 0x1, -R3 ;  /* 0x0000000108050824 */ /* 0x041fe400078e0a03 */
[----:B------:R-:W-:-:S03]  /*0220*/  @!P0 VIADD R2, R8, UR5 ;  /* 0x0000000508028c36 */ /* 0x000fc60008000000 */
[C---:B------:R-:W-:Y:S02]  /*0230*/  @P0 IADD3 R2, PT, PT, R4.reuse, UR5, R5 ;  /* 0x0000000504020c10 */ /* 0x040fe4000fffe005 */
[----:B-1----:R-:W-:-:S07]  /*0240*/  @!P0 IADD3 R0, PT, PT, R4, R6, -R3 ;  /* 0x0000000604008210 */ /* 0x002fce0007ffe803 */
.L_x_21:
[----:B------:R-:W-:Y:S05]  /*0250*/  BSYNC.RECONVERGENT B0 ;  /* 0x0000000000007941 */ /* 0x000fea0003800200 */
.L_x_20:
[----:B------:R-:W-:Y:S05]  /*0260*/  @!P1 EXIT ;  /* 0x000000000000994d */ /* 0x000fea0003800000 */
[----:B------:R-:W0:Y:S01]  /*0270*/  LDC.U8 R3, c[0x0][0x3a8] ;  /* 0x0000ea00ff037b82 */ /* 0x000e220000000000 */
[----:B------:R-:W-:Y:S01]  /*0280*/  SHF.R.S32.HI R7, RZ, 0x1, R7 ;  /* 0x00000001ff077819 */ /* 0x000fe20000011407 */
[----:B------:R-:W1:Y:S03]  /*0290*/  LDCU.64 UR4, c[0x0][0x358] ;  /* 0x00006b00ff0477ac */ /* 0x000e660008000a00 */
[----:B------:R-:W-:Y:S01]  /*02a0*/  IABS R14, R7 ;  /* 0x00000007000e7213 */ /* 0x000fe20000000000 */
[--C-:B------:R-:W-:Y:S01]  /*02b0*/  IMAD.MOV R8, RZ, RZ, -R7.reuse ;  /* 0x000000ffff087224 */ /* 0x100fe200078e0a07 */
[C---:B------:R-:W-:Y:S01]  /*02c0*/  IADD3 R9, PT, PT, -R7.reuse, 0x1, RZ ;  /* 0x0000000107097810 */ /* 0x040fe20007ffe1ff */
[----:B------:R-:W2:Y:S01]  /*02d0*/  LDC.U8 R4, c[0x0][0x3a9] ;  /* 0x0000ea40ff047b82 */ /* 0x000ea20000000000 */
[----:B------:R-:W-:Y:S01]  /*02e0*/  IMAD.IADD R10, R0, 0x1, -R7 ;  /* 0x00000001000a7824 */ /* 0x000fe200078e0a07 */
[C---:B------:R-:W-:Y:S01]  /*02f0*/  IADD3 R11, PT, PT, -R7.reuse, 0x2, RZ ;  /* 0x00000002070b7810 */ /* 0x040fe20007ffe1ff */
[C---:B------:R-:W-:Y:S01]  /*0300*/  IMAD.IADD R13, R7.reuse, 0x1, R14 ;  /* 0x00000001070d7824 */ /* 0x040fe200078e020e */
[----:B------:R-:W-:Y:S01]  /*0310*/  IADD3 R18, PT, PT, -R7, 0x3, RZ ;  /* 0x0000000307127810 */ /* 0x000fe20007ffe1ff */
[----:B------:R-:W-:-:S02]  /*0320*/  IMAD.IADD R12, R9, 0x1, R0 ;  /* 0x00000001090c7824 */ /* 0x000fc400078e0200 */
[----:B------:R-:W-:Y:S01]  /*0330*/  IMAD.MOV.U32 R19, RZ, RZ, R8 ;  /* 0x000000ffff137224 */ /* 0x000fe200078e0008 */
[----:B------:R-:W3:Y:S01]  /*0340*/  LDC.U8 R5, c[0x0][0x3aa] ;  /* 0x0000ea80ff057b82 */ /* 0x000ee20000000000 */
[----:B------:R-:W-:Y:S01]  /*0350*/  VIADD R20, R12, 0x1 ;  /* 0x000000010c147836 */ /* 0x000fe20000000000 */
[----:B------:R-:W-:-:S06]  /*0360*/  LOP3.LUT R21, R13, 0x3, RZ, 0xc0, !PT ;  /* 0x000000030d157812 */ /* 0x000fcc00078ec0ff */
[----:B-1----:R-:W4:Y:S02]  /*0370*/  LDC.U8 R6, c[0x0][0x3ab] ;  /* 0x0000eac0ff067b82 */ /* 0x002f240000000000 */
.L_x_36:
[----:B-1----:R-:W1:Y:S01]  /*0380*/  LDCU UR6, c[0x0][0x388] ;  /* 0x00007100ff0677ac */ /* 0x002e620008000800 */
[----:B------:R-:W-:Y:S01]  /*0390*/  ISETP.NE.AND P0, PT, R21, 0x3, PT ;  /* 0x000000031500780c */ /* 0x000fe20003f05270 */
[----:B------:R-:W-:Y:S01]  /*03a0*/  IMAD.IADD R23, R19, 0x1, R2 ;  /* 0x0000000113177824 */ /* 0x000fe200078e0202 */
[----:B------:R-:W-:Y:S01]  /*03b0*/  IABS R22, R7 ;  /* 0x0000000700167213 */ /* 0x000fe20000000000 */
[----:B------:R-:W-:-:S03]  /*03c0*/  IMAD.MOV.U32 R25, RZ, RZ, R8 ;  /* 0x000000ffff197224 */ /* 0x000fc600078e0008 */
[C---:B------:R-:W-:Y:S01]  /*03d0*/  ISETP.NE.AND P3, PT, R19.reuse, R22, PT ;  /* 0x000000161300720c */ /* 0x040fe20003f65270 */
[----:B------:R-:W-:Y:S02]  /*03e0*/  VIADD R19, R19, 0x1 ;  /* 0x0000000113137836 */ /* 0x000fe40000000000 */
[----:B-1----:R-:W-:-:S04]  /*03f0*/  IMAD R17, R23, UR6, RZ ;  /* 0x0000000617117c24 */ /* 0x002fc8000f8e02ff */
[----:B0-----:R-:W-:Y:S06]  /*0400*/  @!P0 BRA `(.L_x_22) ;  /* 0x0000000000d48947 */ /* 0x001fec0003800000 */
[----:B------:R-:W1:Y:S01]  /*0410*/  LDCU UR6, c[0x0][0x390] ;  /* 0x00007200ff0677ac */ /* 0x000e620008000800 */
[----:B------:R-:W-:Y:S01]  /*0420*/  LOP3.LUT R14, R10, R23, RZ, 0xfc, !PT ;  /* 0x000000170a0e7212 */ /* 0x000fe200078efcff */
[----:B------:R-:W-:Y:S01]  /*0430*/  BSSY.RECONVERGENT B0, `(.L_x_23) ;  /* 0x000000f000007945 */ /* 0x000fe20003800200 */
[----:B------:R-:W-:Y:S01]  /*0440*/  ISETP.NE.AND P2, PT, R21, RZ, PT ;  /* 0x000000ff1500720c */ /* 0x000fe20003f45270 */
[----:B------:R-:W5:Y:S01]  /*0450*/  LDCU UR7, c[0x0][0x38c] ;  /* 0x00007180ff0777ac */ /* 0x000f620008000800 */
[----:B-1----:R-:W-:-:S04]  /*0460*/  ISETP.GE.AND P0, PT, R23, UR6, PT ;  /* 0x0000000617007c0c */ /* 0x002fc8000bf06270 */
[----:B-----5:R-:W-:-:S04]  /*0470*/  ISETP.GE.OR P1, PT, R10, UR7, P0 ;  /* 0x000000070a007c0c */ /* 0x020fc80008726670 */
[----:B------:R-:W-:-:S13]  /*0480*/  ISETP.LT.OR P1, PT, R14, RZ, P1 ;  /* 0x000000ff0e00720c */ /* 0x000fda0000f21670 */
[----:B------:R-:W-:Y:S05]  /*0490*/  @P1 BRA `(.L_x_24) ;  /* 0x0000000000201947 */ /* 0x000fea0003800000 */
[----:B------:R-:W1:Y:S01]  /*04a0*/  LDCU.64 UR8, c[0x0][0x380] ;  /* 0x00007000ff0877ac */ /* 0x000e620008000a00 */
[----:B------:R-:W-:-:S05]  /*04b0*/  IMAD R15, R10, 0x4, R17 ;  /* 0x000000040a0f7824 */ /* 0x000fca00078e0211 */
[----:B-1----:R-:W-:-:S04]  /*04c0*/  IADD3 R14, P1, PT, R15, UR8, RZ ;  /* 0x000000080f0e7c10 */ /* 0x002fc8000ff3e0ff */
[----:B------:R-:W-:-:S05]  /*04d0*/  LEA.HI.X.SX32 R15, R15, UR9, 0x1, P1 ;  /* 0x000000090f0f7c11 */ /* 0x000fca00088f0eff */
[----:B----4-:R1:W-:Y:S04]  /*04e0*/  STG.E.U8 desc[UR4][R14.64], R6 ;  /* 0x000000060e007986 */ /* 0x0103e8000c101104 */
[----:B---3--:R1:W-:Y:S04]  /*04f0*/  STG.E.U8 desc[UR4][R14.64+0x1], R5 ;  /* 0x000001050e007986 */ /* 0x0083e8000c101104 */
[----:B--2---:R1:W-:Y:S04]  /*0500*/  STG.E.U8 desc[UR4][R14.64+0x2], R4 ;  /* 0x000002040e007986 */ /* 0x0043e8000c101104 */
[----:B0-----:R1:W-:Y:S02]  /*0510*/  STG.E.U8 desc[UR4][R14.64+0x3], R3 ;  /* 0x000003030e007986 */ /* 0x0013e4000c101104 */
.L_x_24:
[----:B------:R-:W-:Y:S05]  /*0520*/  BSYNC.RECONVERGENT B0 ;  /* 0x0000000000007941 */ /* 0x000fea0003800200 */
.L_x_23:
[----:B------:R-:W-:Y:S01]  /*0530*/  IMAD.MOV.U32 R25, RZ, RZ, R9 ;  /* 0x000000ffff197224 */ /* 0x000fe200078e0009 */
[----:B------:R-:W-:Y:S06]  /*0540*/  @!P2 BRA `(.L_x_22) ;  /* 0x000000000084a947 */ /* 0x000fec0003800000 */
[C---:B------:R-:W-:Y:S01]  /*0550*/  ISETP.GE.OR P1, PT, R12.reuse, UR7, P0 ;  /* 0x000000070c007c0c */ /* 0x040fe20008726670 */
[----:B------:R-:W-:Y:S01]  /*0560*/  BSSY.RECONVERGENT B0, `(.L_x_25) ;  /* 0x000000d000007945 */ /* 0x000fe20003800200 */
[----:B-1----:R-:W-:Y:S02]  /*0570*/  LOP3.LUT R14, R12, R23, RZ, 0xfc, !PT ;  /* 0x000000170c0e7212 */ /* 0x002fe400078efcff */
[----:B------:R-:W-:Y:S02]  /*0580*/  ISETP.NE.AND P2, PT, R21, 0x1, PT ;  /* 0x000000011500780c */ /* 0x000fe40003f45270 */
        /* <DEDUP_REMOVED lines=10> */
.L_x_26:
[----:B------:R-:W-:Y:S05]  /*0630*/  BSYNC.RECONVERGENT B0 ;  /* 0x0000000000007941 */ /* 0x000fea0003800200 */
.L_x_25:
[----:B------:R-:W-:Y:S01]  /*0640*/  IMAD.MOV.U32 R25, RZ, RZ, R11 ;  /* 0x000000ffff197224 */ /* 0x000fe200078e000b */
[----:B------:R-:W-:Y:S06]  /*0650*/  @!P2 BRA `(.L_x_22) ;  /* 0x000000000040a947 */ /* 0x000fec0003800000 */
[C---:B------:R-:W-:Y:S01]  /*0660*/  ISETP.GE.OR P0, PT, R20.reuse, UR7, P0 ;  /* 0x0000000714007c0c */ /* 0x040fe20008706670 */
[----:B------:R-:W-:Y:S01]  /*0670*/  BSSY.RECONVERGENT B0, `(.L_x_22) ;  /* 0x000000e000007945 */ /* 0x000fe20003800200 */
[----:B-1----:R-:W-:Y:S01]  /*0680*/  LOP3.LUT R14, R20, R23, RZ, 0xfc, !PT ;  /* 0x00000017140e7212 */ /* 0x002fe200078efcff */
[----:B------:R-:W-:-:S03]  /*0690*/  IMAD.MOV.U32 R25, RZ, RZ, R18 ;  /* 0x000000ffff197224 */ /* 0x000fc600078e0012 */
[----:B------:R-:W-:-:S13]  /*06a0*/  ISETP.LT.OR P0, PT, R14, RZ, P0 ;  /* 0x000000ff0e00720c */ /* 0x000fda0000701670 */
[----:B------:R-:W-:Y:S05]  /*06b0*/  @P0 BRA `(.L_x_27) ;  /* 0x0000000000240947 */ /* 0x000fea0003800000 */
[----:B------:R-:W1:Y:S01]  /*06c0*/  LDCU.64 UR6, c[0x0][0x380] ;  /* 0x00007000ff0677ac */ /* 0x000e620008000a00 */
[----:B------:R-:W-:Y:S02]  /*06d0*/  IMAD R15, R20, 0x4, R17 ;  /* 0x00000004140f7824 */ /* 0x000fe400078e0211 */
[----:B------:R-:W-:-:S03]  /*06e0*/  IMAD.MOV.U32 R25, RZ, RZ, R18 ;  /* 0x000000ffff197224 */ /* 0x000fc600078e0012 */
[----:B-1----:R-:W-:-:S04]  /*06f0*/  IADD3 R14, P0, PT, R15, UR6, RZ ;  /* 0x000000060f0e7c10 */ /* 0x002fc8000ff1e0ff */
[----:B------:R-:W-:-:S05]  /*0700*/  LEA.HI.X.SX32 R15, R15, UR7, 0x1, P0 ;  /* 0x000000070f0f7c11 */ /* 0x000fca00080f0eff */
[----:B----4-:R1:W-:Y:S04]  /*0710*/  STG.E.U8 desc[UR4][R14.64], R6 ;  /* 0x000000060e007986 */ /* 0x0103e8000c101104 */
[----:B---3--:R1:W-:Y:S04]  /*0720*/  STG.E.U8 desc[UR4][R14.64+0x1], R5 ;  /* 0x000001050e007986 */ /* 0x0083e8000c101104 */
[----:B--2---:R1:W-:Y:S04]  /*0730*/  STG.E.U8 desc[UR4][R14.64+0x2], R4 ;  /* 0x000002040e007986 */ /* 0x0043e8000c101104 */
[----:B0-----:R1:W-:Y:S02]  /*0740*/  STG.E.U8 desc[UR4][R14.64+0x3], R3 ;  /* 0x000003030e007986 */ /* 0x0013e4000c101104 */
.L_x_27:
[----:B------:R-:W-:Y:S05]  /*0750*/  BSYNC.RECONVERGENT B0 ;  /* 0x0000000000007941 */ /* 0x000fea0003800200 */
.L_x_22:
[----:B------:R-:W-:-:S13]  /*0760*/  ISETP.GE.U32.AND P0, PT, R13, 0x3, PT ;  /* 0x000000030d00780c */ /* 0x000fda0003f06070 */
[----:B------:R-:W-:Y:S05]  /*0770*/  @!P0 BRA `(.L_x_28) ;  /* 0x0000000400108947 */ /* 0x000fea0003800000 */
[----:B------:R-:W5:Y:S01]  /*0780*/  LDCU UR6, c[0x0][0x390] ;  /* 0x00007200ff0677ac */ /* 0x000f620008000800 */
[C---:B------:R-:W-:Y:S01]  /*0790*/  IMAD.IADD R24, R25.reuse, 0x1, R0 ;  /* 0x0000000119187824 */ /* 0x040fe200078e0200 */
[----:B------:R-:W-:Y:S01]  /*07a0*/  BSSY.RECONVERGENT B0, `(.L_x_28) ;  /* 0x0000041000007945 */ /* 0x000fe20003800200 */
[----:B------:R-:W-:Y:S01]  /*07b0*/  IMAD.IADD R22, R25, 0x1, -R22 ;  /* 0x0000000119167824 */ /* 0x000fe200078e0a16 */
[----:B------:R-:W0:Y:S01]  /*07c0*/  LDCU.64 UR8, c[0x0][0x380] ;  /* 0x00007000ff0877ac */ /* 0x000e220008000a00 */
[C---:B------:R-:W-:Y:S02]  /*07d0*/  IMAD R17, R24.reuse, 0x4, R17 ;  /* 0x0000000418117824 */ /* 0x040fe400078e0211 */
[----:B------:R-:W-:Y:S02]  /*07e0*/  VIADD R24, R24, 0x1 ;  /* 0x0000000118187836 */ /* 0x000fe40000000000 */
[----:B------:R-:W-:Y:S01]  /*07f0*/  VIADD R25, R17, 0x8 ;  /* 0x0000000811197836 */ /* 0x000fe20000000000 */
[----:B-----5:R-:W-:-:S13]  /*0800*/  ISETP.GE.AND P4, PT, R23, UR6, PT ;  /* 0x0000000617007c0c */ /* 0x020fda000bf86270 */
.L_x_35:
[----:B------:R-:W5:Y:S01]  /*0810*/  LDC R27, c[0x0][0x38c] ;  /* 0x0000e300ff1b7b82 */ /* 0x000f620000000800 */
[C---:B01----:R-:W-:Y:S01]  /*0820*/  VIADD R14, R24.reuse, 0x1 ;  /* 0x00000001180e7836 */ /* 0x043fe20000000000 */
[----:B------:R-:W-:Y:S01]  /*0830*/  BSSY.RECONVERGENT B1, `(.L_x_29) ;  /* 0x0000016000017945 */ /* 0x000fe20003800200 */
[----:B------:R-:W-:-:S03]  /*0840*/  VIADD R16, R24, 0xffffffff ;  /* 0xffffffff18107836 */ /* 0x000fc60000000000 */
[C---:B-----5:R-:W-:Y:S02]  /*0850*/  ISETP.GE.OR P0, PT, R14.reuse, R27, P4 ;  /* 0x0000001b0e00720c */ /* 0x060fe40002706670 */
[----:B------:R-:W-:Y:S02]  /*0860*/  LOP3.LUT R14, R14, R23, RZ, 0xfc, !PT ;  /* 0x000000170e0e7212 */ /* 0x000fe400078efcff */
[----:B------:R-:W-:Y:S02]  /*0870*/  ISETP.GE.OR P2, PT, R16, R27, P4 ;  /* 0x0000001b1000720c */ /* 0x000fe40002746670 */
[----:B------:R-:W-:Y:S02]  /*0880*/  ISETP.LT.OR P0, PT, R14, RZ, P0 ;  /* 0x000000ff0e00720c */ /* 0x000fe40000701670 */
[----:B------:R-:W-:Y:S02]  /*0890*/  LOP3.LUT R16, R16, R23, RZ, 0xfc, !PT ;  /* 0x0000001710107212 */ /* 0x000fe400078efcff */
[----:B------:R-:W-:-:S02]  /*08a0*/  ISETP.GE.OR P1, PT, R24, R27, P4 ;  /* 0x0000001b1800720c */ /* 0x000fc40002726670 */
[----:B------:R-:W-:Y:S02]  /*08b0*/  ISETP.LT.OR P2, PT, R16, RZ, P2 ;  /* 0x000000ff1000720c */ /* 0x000fe40001741670 */
[----:B------:R-:W-:-:S04]  /*08c0*/  LOP3.LUT R16, R24, R23, RZ, 0xfc, !PT ;  /* 0x0000001718107212 */ /* 0x000fc800078efcff */
[----:B------:R-:W-:Y:S01]  /*08d0*/  ISETP.LT.OR P1, PT, R16, RZ, P1 ;  /* 0x000000ff1000720c */ /* 0x000fe20000f21670 */
[----:B------:R-:W1:Y:S02]  /*08e0*/  @!P0 LDC.64 R14, c[0x0][0x380] ;  /* 0x0000e000ff0e8b82 */ /* 0x000e640000000a00 */
[----:B-1----:R-:W-:-:S04]  /*08f0*/  @!P0 IADD3 R14, P5, PT, R25, R14, RZ ;  /* 0x0000000e190e8210 */ /* 0x002fc80007fbe0ff */
[----:B------:R-:W-:Y:S01]  /*0900*/  @!P0 LEA.HI.X.SX32 R15, R25, R15, 0x1, P5 ;  /* 0x0000000f190f8211 */ /* 0x000fe200028f0eff */
[----:B------:R-:W-:Y:S08]  /*0910*/  @P2 BRA `(.L_x_30) ;  /* 0x00000000001c2947 */ /* 0x000ff00003800000 */
[----:B------:R-:W-:-:S05]  /*0920*/  VIADD R17, R25, 0xfffffff8 ;  /* 0xfffffff819117836 */ /* 0x000fca0000000000 */
[----:B0-----:R-:W-:-:S04]  /*0930*/  IADD3 R16, P2, PT, R17, UR8, RZ ;  /* 0x0000000811107c10 */ /* 0x001fc8000ff5e0ff */
[----:B------:R-:W-:-:S05]  /*0940*/  LEA.HI.X.SX32 R17, R17, UR9, 0x1, P2 ;  /* 0x0000000911117c11 */ /* 0x000fca00090f0eff */
[----:B----4-:R1:W-:Y:S04]  /*0950*/  STG.E.U8 desc[UR4][R16.64], R6 ;  /* 0x0000000610007986 */ /* 0x0103e8000c101104 */
[----:B---3--:R1:W-:Y:S04]  /*0960*/  STG.E.U8 desc[UR4][R16.64+0x1], R5 ;  /* 0x0000010510007986 */ /* 0x0083e8000c101104 */
[----:B--2---:R1:W-:Y:S04]  /*0970*/  STG.E.U8 desc[UR4][R16.64+0x2], R4 ;  /* 0x0000020410007986 */ /* 0x0043e8000c101104 */
[----:B------:R1:W-:Y:S02]  /*0980*/  STG.E.U8 desc[UR4][R16.64+0x3], R3 ;  /* 0x0000030310007986 */ /* 0x0003e4000c101104 */
.L_x_30:
[----:B0-----:R-:W-:Y:S05]  /*0990*/  BSYNC.RECONVERGENT B1 ;  /* 0x0000000000017941 */ /* 0x001fea0003800200 */
.L_x_29:
[----:B------:R-:W-:Y:S04]  /*09a0*/  BSSY.RECONVERGENT B1, `(.L_x_31) ;  /* 0x0000009000017945 */ /* 0x000fe80003800200 */
[----:B------:R-:W-:Y:S05]  /*09b0*/  @P1 BRA `(.L_x_32) ;  /* 0x00000000001c1947 */ /* 0x000fea0003800000 */
[----:B-1----:R-:W-:-:S05]  /*09c0*/  VIADD R17, R25, 0xfffffffc ;  /* 0xfffffffc19117836 */ /* 0x002fca0000000000 */
[----:B------:R-:W-:-:S04]  /*09d0*/  IADD3 R16, P1, PT, R17, UR8, RZ ;  /* 0x0000000811107c10 */ /* 0x000fc8000ff3e0ff */
[----:B------:R-:W-:-:S05]  /*09e0*/  LEA.HI.X.SX32 R17, R17, UR9, 0x1, P1 ;  /* 0x0000000911117c11 */ /* 0x000fca00088f0eff */
[----:B----4-:R0:W-:Y:S04]  /*09f0*/  STG.E.U8 desc[UR4][R16.64], R6 ;  /* 0x0000000610007986 */ /* 0x0101e8000c101104 */
[----:B---3--:R0:W-:Y:S04]  /*0a00*/  STG.E.U8 desc[UR4][R16.64+0x1], R5 ;  /* 0x0000010510007986 */ /* 0x0081e8000c101104 */
[----:B--2---:R0:W-:Y:S04]  /*0a10*/  STG.E.U8 desc[UR4][R16.64+0x2], R4 ;  /* 0x0000020410007986 */ /* 0x0041e8000c101104 */
[----:B------:R0:W-:Y:S02]  /*0a20*/  STG.E.U8 desc[UR4][R16.64+0x3], R3 ;  /* 0x0000030310007986 */ /* 0x0001e4000c101104 */
.L_x_32:
[----:B------:R-:W-:Y:S05]  /*0a30*/  BSYNC.RECONVERGENT B1 ;  /* 0x0000000000017941 */ /* 0x000fea0003800200 */
.L_x_31:
[----:B01----:R-:W-:Y:S01]  /*0a40*/  VIADD R16, R24, 0x2 ;  /* 0x0000000218107836 */ /* 0x003fe20000000000 */
[----:B----4-:R0:W-:Y:S01]  /*0a50*/  @!P0 STG.E.U8 desc[UR4][R14.64], R6 ;  /* 0x000000060e008986 */ /* 0x0101e2000c101104 */
[----:B------:R-:W-:Y:S01]  /*0a60*/  VIADD R22, R22, 0x4 ;  /* 0x0000000416167836 */ /* 0x000fe20000000000 */
[----:B------:R-:W-:Y:S02]  /*0a70*/  BSSY.RECONVERGENT B1, `(.L_x_33) ;  /* 0x0000010000017945 */ /* 0x000fe40003800200 */
[----:B---3--:R0:W-:Y:S02]  /*0a80*/  @!P0 STG.E.U8 desc[UR4][R14.64+0x1], R5 ;  /* 0x000001050e008986 */ /* 0x0081e4000c101104 */
[----:B------:R-:W-:Y:S02]  /*0a90*/  ISETP.NE.AND P1, PT, R22, 0x1, PT ;  /* 0x000000011600780c */ /* 0x000fe40003f25270 */
[----:B--2---:R0:W-:Y:S04]  /*0aa0*/  @!P0 STG.E.U8 desc[UR4][R14.64+0x2], R4 ;  /* 0x000002040e008986 */ /* 0x0041e8000c101104 */
[----:B------:R0:W-:Y:S01]  /*0ab0*/  @!P0 STG.E.U8 desc[UR4][R14.64+0x3], R3 ;  /* 0x000003030e008986 */ /* 0x0001e2000c101104 */
[----:B------:R-:W-:-:S02]  /*0ac0*/  ISETP.GE.OR P0, PT, R16, R27, P4 ;  /* 0x0000001b1000720c */ /* 0x000fc40002706670 */
[----:B------:R-:W-:-:S04]  /*0ad0*/  LOP3.LUT R16, R16, R23, RZ, 0xfc, !PT ;  /* 0x0000001710107212 */ /* 0x000fc800078efcff */
[----:B------:R-:W-:-:S13]  /*0ae0*/  ISETP.LT.OR P0, PT, R16, RZ, P0 ;  /* 0x000000ff1000720c */ /* 0x000fda0000701670 */
[----:B0-----:R-:W-:Y:S05]  /*0af0*/  @P0 BRA `(.L_x_34) ;  /* 0x00000000001c0947 */ /* 0x001fea0003800000 */
[----:B------:R-:W-:-:S05]  /*0b00*/  VIADD R15, R25, 0x4 ;  /* 0x00000004190f7836 */ /* 0x000fca0000000000 */
[----:B------:R-:W-:-:S04]  /*0b10*/  IADD3 R14, P0, PT, R15, UR8, RZ ;  /* 0x000000080f0e7c10 */ /* 0x000fc8000ff1e0ff */
[----:B------:R-:W-:-:S05]  /*0b20*/  LEA.HI.X.SX32 R15, R15, UR9, 0x1, P0 ;  /* 0x000000090f0f7c11 */ /* 0x000fca00080f0eff */
[----:B------:R0:W-:Y:S04]  /*0b30*/  STG.E.U8 desc[UR4][R14.64], R6 ;  /* 0x000000060e007986 */ /* 0x0001e8000c101104 */
[----:B------:R0:W-:Y:S04]  /*0b40*/  STG.E.U8 desc[UR4][R14.64+0x1], R5 ;  /* 0x000001050e007986 */ /* 0x0001e8000c101104 */
[----:B------:R0:W-:Y:S04]  /*0b50*/  STG.E.U8 desc[UR4][R14.64+0x2], R4 ;  /* 0x000002040e007986 */ /* 0x0001e8000c101104 */
[----:B------:R0:W-:Y:S02]  /*0b60*/  STG.E.U8 desc[UR4][R14.64+0x3], R3 ;  /* 0x000003030e007986 */ /* 0x0001e4000c101104 */
.L_x_34:
[----:B------:R-:W-:Y:S05]  /*0b70*/  BSYNC.RECONVERGENT B1 ;  /* 0x0000000000017941 */ /* 0x000fea0003800200 */
.L_x_33:
[----:B------:R-:W-:Y:S02]  /*0b80*/  VIADD R24, R24, 0x4 ;  /* 0x0000000418187836 */ /* 0x000fe40000000000 */
[----:B------:R-:W-:Y:S01]  /*0b90*/  VIADD R25, R25, 0x10 ;  /* 0x0000001019197836 */ /* 0x000fe20000000000 */
[----:B------:R-:W-:Y:S06]  /*0ba0*/  @P1 BRA `(.L_x_35) ;  /* 0xfffffffc00181947 */ /* 0x000fec000383ffff */
[----:B------:R-:W-:Y:S05]  /*0bb0*/  BSYNC.RECONVERGENT B0 ;  /* 0x0000000000007941 */ /* 0x000fea0003800200 */
.L_x_28:
[----:B------:R-:W-:Y:S05]  /*0bc0*/  @P3 BRA `(.L_x_36) ;  /* 0xfffffff400ec3947 */ /* 0x000fea000383ffff */
[----:B------:R-:W-:Y:S05]  /*0bd0*/  EXIT ;  /* 0x000000000000794d */ /* 0x000fea0003800000 */
.L_x_37:
        /* <DEDUP_REMOVED lines=10> */
.L_x_73:


//--------------------- .text._Z16draw_line_kernelPhiiiiiiiihhhh --------------------------
	.section	.text._Z16draw_line_kernelPhiiiiiiiihhhh,"ax",@progbits
	.align	128
        .global         _Z16draw_line_kernelPhiiiiiiiihhhh
        .type           _Z16draw_line_kernelPhiiiiiiiihhhh,@function
        .size           _Z16draw_line_kernelPhiiiiiiiihhhh,(.L_x_67 - _Z16draw_line_kernelPhiiiiiiiihhhh)
        .other          _Z16draw_line_kernelPhiiiiiiiihhhh,@"STO_CUDA_ENTRY STV_DEFAULT"
_Z16draw_line_kernelPhiiiiiiiihhhh:
.text._Z16draw_line_kernelPhiiiiiiiihhhh:
[----:B------:R-:W-:Y:S08]  /*0000*/  LDC R1, c[0x0][0x37c] ;  /* 0x0000df00ff017b82 */ /* 0x000ff00000000800 */
[----:B------:R-:W0:Y:S01]  /*0010*/  LDC R2, c[0x0][0x3a0] ;  /* 0x0000e800ff027b82 */ /* 0x000e220000000800 */
[----:B------:R-:W0:Y:S07]  /*0020*/  LDCU.64 UR4, c[0x0][0x398] ;  /* 0x00007300ff0477ac */ /* 0x000e2e0008000a00 */
[----:B------:R-:W1:Y:S01]  /*0030*/  LDC R4, c[0x0][0x394] ;  /* 0x0000e500ff047b82 */ /* 0x000e620000000800 */
[----:B0-----:R-:W-:-:S05]  /*0040*/  VIADD R2, R2, -UR4 ;  /* 0x8000000402027c36 */ /* 0x001fca0008000000 */
[----:B------:R-:W-:Y:S02]  /*0050*/  IABS R3, R2 ;  /* 0x0000000200037213 */ /* 0x000fe40000000000 */
[----:B-1----:R-:W-:-:S04]  /*0060*/  IADD3 R4, PT, PT, -R4, UR5, RZ ;  /* 0x0000000504047c10 */ /* 0x002fc8000fffe1ff */
[----:B------:R-:W-:-:S04]  /*0070*/  IABS R0, R4 ;  /* 0x0000000400007213 */ /* 0x000fc80000000000 */
[----:B------:R-:W-:-:S04]  /*0080*/  VIMNMX R0, PT, PT, R0, R3, !PT ;  /* 0x0000000300007248 */ /* 0x000fc80007fe0100 */
[----:B------:R-:W-:-:S13]  /*0090*/  ISETP.NE.AND P0, PT, R0, RZ, PT ;  /* 0x000000ff0000720c */ /* 0x000fda0003f05270 */
[----:B------:R-:W-:Y:S05]  /*00a0*/  @!P0 EXIT ;  /* 0x000000000000894d */ /* 0x000fea0003800000 */
[----:B------:R-:W0:Y:S01]  /*00b0*/  S2R R6, SR_TID.X ;  /* 0x0000000000067919 */ /* 0x000e220000002100 */
[----:B------:R-:W0:Y:S08]  /*00c0*/  S2UR UR4, SR_CTAID.X ;  /* 0x00000000000479c3 */ /* 0x000e300000002500 */
[----:B------:R-:W0:Y:S02]  /*00d0*/  LDC R3, c[0x0][0x360] ;  /* 0x0000d800ff037b82 */ /* 0x000e240000000800 */
[----:B0-----:R-:W-:-:S05]  /*00e0*/  IMAD R3, R3, UR4, R6 ;  /* 0x0000000403037c24 */ /* 0x001fca000f8e0206 */
[----:B------:R-:W-:-:S13]  /*00f0*/  ISETP.GE.AND P0, PT, R3, R0, PT ;  /* 0x000000000300720c */ /* 0x000fda0003f06270 */
[----:B------:R-:W-:Y:S05]  /*0100*/  @P0 EXIT ;  /* 0x000000000000094d */ /* 0x000fea0003800000 */
[----:B------:R-:W-:Y:S01]  /*0110*/  I2FP.F32.U32 R5, R0 ;  /* 0x0000000000057245 */ /* 0x000fe20000201000 */
[----:B------:R-:W-:Y:S01]  /*0120*/  BSSY.RECONVERGENT B0, `(.L_x_38) ;  /* 0x000000d000007945 */ /* 0x000fe20003800200 */
[----:B------:R-:W-:Y:S02]  /*0130*/  I2FP.F32.S32 R0, R3 ;  /* 0x0000000300007245 */ /* 0x000fe40000201400 */
[----:B------:R-:W0:Y:S08]  /*0140*/  MUFU.RCP R6, R5 ;  /* 0x0000000500067308 */ /* 0x000e300000001000 */
[----:B------:R-:W1:Y:S01]  /*0150*/  FCHK P0, R0, R5 ;  /* 0x0000000500007302 */ /* 0x000e620000000000 */
[----:B0-----:R-:W-:-:S04]  /*0160*/  FFMA R7, -R5, R6, 1 ;  /* 0x3f80000005077423 */ /* 0x001fc80000000106 */
[----:B------:R-:W-:-:S04]  /*0170*/  FFMA R7, R6, R7, R6 ;  /* 0x0000000706077223 */ /* 0x000fc80000000006 */
[----:B------:R-:W-:-:S04]  /*0180*/  FFMA R6, R0, R7, RZ ;  /* 0x0000000700067223 */ /* 0x000fc800000000ff */
[----:B------:R-:W-:-:S04]  /*0190*/  FFMA R3, -R5, R6, R0 ;  /* 0x0000000605037223 */ /* 0x000fc80000000100 */
[----:B------:R-:W-:Y:S01]  /*01a0*/  FFMA R3, R7, R3, R6 ;  /* 0x0000000307037223 */ /* 0x000fe20000000006 */
[----:B-1----:R-:W-:Y:S06]  /*01b0*/  @!P0 BRA `(.L_x_39) ;  /* 0x00000000000c8947 */ /* 0x002fec0003800000 */
[----:B------:R-:W-:-:S07]  /*01c0*/  MOV R6, 0x1e0 ;  /* 0x000001e000067802 */ /* 0x000fce0000000f00 */
[----:B------:R-:W-:Y:S05]  /*01d0*/  CALL.REL.NOINC `($__internal_0_$__cuda_sm3x_div_rn_noftz_f32_slowpath) ;  /* 0x00000008009c7944 */ /* 0x000fea0003c00000 */
[----:B------:R-:W-:-:S07]  /*01e0*/  IMAD.MOV.U32 R3, RZ, RZ, R0 ;  /* 0x000000ffff037224 */ /* 0x000fce00078e0000 */
.L_x_39:
[----:B------:R-:W-:Y:S05]  /*01f0*/  BSYNC.RECONVERGENT B0 ;  /* 0x0000000000007941 */ /* 0x000fea0003800200 */
.L_x_38:
[----:B------:R-:W0:Y:S01]  /*0200*/  LDC R7, c[0x0][0x3a4] ;  /* 0x0000e900ff077b82 */ /* 0x000e220000000800 */
[----:B------:R-:W1:Y:S01]  /*0210*/  LDCU UR4, c[0x0][0x394] ;  /* 0x00007280ff0477ac */ /* 0x000e620008000800 */
[----:B------:R-:W-:Y:S01]  /*0220*/  I2FP.F32.S32 R5, R4 ;  /* 0x0000000400057245 */ /* 0x000fe20000201400 */
[----:B------:R-:W2:Y:S01]  /*0230*/  LDCU UR5, c[0x0][0x398] ;  /* 0x00007300ff0577ac */ /* 0x000ea20008000800 */
[----:B-1----:R-:W-:Y:S02]  /*0240*/  I2FP.F32.S32 R0, UR4 ;  /* 0x0000000400007c45 */ /* 0x002fe40008201400 */
[----:B0-----:R-:W-:-:S03]  /*0250*/  ISETP.GE.AND P0, PT, R7, -0x1, PT ;  /* 0xffffffff0700780c */ /* 0x001fc60003f06270 */
[----:B------:R-:W-:Y:S01]  /*0260*/  FFMA R0, R5, R3, R0 ;  /* 0x0000000305007223 */ /* 0x000fe20000000000 */
[----:B------:R-:W-:Y:S02]  /*0270*/  I2FP.F32.S32 R5, R2 ;  /* 0x0000000200057245 */ /* 0x000fe40000201400 */
[----:B--2---:R-:W-:Y:S02]  /*0280*/  I2FP.F32.S32 R2, UR5 ;  /* 0x0000000500027c45 */ /* 0x004fe40008201400 */
[----:B------:R-:W-:-:S05]  /*0290*/  LEA.HI R7, R7, R7, RZ, 0x1 ;  /* 0x0000000707077211 */ /* 0x000fca00078f08ff */
[----:B------:R-:W-:Y:S05]  /*02a0*/  @!P0 EXIT ;  /* 0x000000000000894d */ /* 0x000fea0003800000 */
[----:B------:R-:W-:Y:S01]  /*02b0*/  FFMA R6, R5, R3, R2 ;  /* 0x0000000305067223 */ /* 0x000fe20000000002 */
[----:B------:R-:W0:Y:S01]  /*02c0*/  LDC.U8 R4, c[0x0][0x3aa] ;  /* 0x0000ea80ff047b82 */ /* 0x000e220000000000 */
[----:B------:R-:W1:Y:S01]  /*02d0*/  F2I.TRUNC.NTZ R0, R0 ;  /* 0x0000000000007305 */ /* 0x000e62000020f100 */
[----:B------:R-:W-:Y:S01]  /*02e0*/  SHF.R.S32.HI R7, RZ, 0x1, R7 ;  /* 0x00000001ff077819 */ /* 0x000fe20000011407 */
[----:B------:R-:W2:Y:S03]  /*02f0*/  LDCU.64 UR4, c[0x0][0x358] ;  /* 0x00006b00ff0477ac */ /* 0x000ea60008000a00 */
[----:B------:R-:W-:Y:S01]  /*0300*/  IABS R14, R7 ;  /* 0x00000007000e7213 */ /* 0x000fe20000000000 */
[----:B------:R-:W-:Y:S01]  /*0310*/  IMAD.MOV R8, RZ, RZ, -R7 ;  /* 0x000000ffff087224 */ /* 0x000fe200078e0a07 */
[----:B------:R-:W3:Y:S01]  /*0320*/  LDC.U8 R2, c[0x0][0x3a8] ;  /* 0x0000ea00ff027b82 */ /* 0x000ee20000000000 */
[----:B------:R-:W4:Y:S01]  /*0330*/  F2I.TRUNC.NTZ R6, R6 ;  /* 0x0000000600067305 */ /* 0x000f22000020f100 */
[C---:B------:R-:W-:Y:S01]  /*0340*/  IADD3 R9, PT, PT, -R7.reuse, 0x1, RZ ;  /* 0x0000000107097810 */ /* 0x040fe20007ffe1ff */
[C---:B------:R-:W-:Y:S01]  /*0350*/  IMAD.IADD R13, R7.reuse, 0x1, R14 ;  /* 0x00000001070d7824 */ /* 0x040fe200078e020e */
[C---:B------:R-:W-:Y:S01]  /*0360*/  IADD3 R11, PT, PT, -R7.reuse, 0x2, RZ ;  /* 0x00000002070b7810 */ /* 0x040fe20007ffe1ff */
[----:B------:R-:W-:Y:S01]  /*0370*/  IMAD.MOV.U32 R19, RZ, RZ, R8 ;  /* 0x000000ffff137224 */ /* 0x000fe200078e0008 */
[----:B------:R-:W-:-:S02]  /*0380*/  IADD3 R18, PT, PT, -R7, 0x3, RZ ;  /* 0x0000000307127810 */ /* 0x000fc40007ffe1ff */
[----:B------:R-:W5:Y:S01]  /*0390*/  LDC.U8 R3, c[0x0][0x3a9] ;  /* 0x0000ea40ff037b82 */ /* 0x000f620000000000 */
[C---:B-1----:R-:W-:Y:S01]  /*03a0*/  IMAD.IADD R12, R0.reuse, 0x1, R9 ;  /* 0x00000001000c7824 */ /* 0x042fe200078e0209 */
[----:B------:R-:W-:Y:S01]  /*03b0*/  LOP3.LUT R21, R13, 0x3, RZ, 0xc0, !PT ;  /* 0x000000030d157812 */ /* 0x000fe200078ec0ff */
[----:B------:R-:W-:Y:S02]  /*03c0*/  IMAD.IADD R10, R0, 0x1, -R7 ;  /* 0x00000001000a7824 */ /* 0x000fe400078e0a07 */
[----:B------:R-:W-:-:S03]  /*03d0*/  VIADD R20, R12, 0x1 ;  /* 0x000000010c147836 */ /* 0x000fc60000000000 */
[----:B--2-4-:R-:W1:Y:S04]  /*03e0*/  LDC.U8 R5, c[0x0][0x3ab] ;  /* 0x0000eac0ff057b82 */ /* 0x014e680000000000 */
.L_x_54:
[----:B--2---:R-:W2:Y:S01]  /*03f0*/  LDCU UR6, c[0x0][0x388] ;  /* 0x00007100ff0677ac */ /* 0x004ea20008000800 */
[----:B------:R-:W-:Y:S01]  /*0400*/  ISETP.NE.AND P0, PT, R21, 0x3, PT ;  /* 0x000000031500780c */ /* 0x000fe20003f05270 */
[----:B------:R-:W-:Y:S01]  /*0410*/  IMAD.IADD R23, R6, 0x1, R19 ;  /* 0x0000000106177824 */ /* 0x000fe200078e0213 */
[----:B------:R-:W-:Y:S01]  /*0420*/  IABS R22, R7 ;  /* 0x0000000700167213 */ /* 0x000fe20000000000 */
[----:B------:R-:W-:-:S03]  /*0430*/  IMAD.MOV.U32 R25, RZ, RZ, R8 ;  /* 0x000000ffff197224 */ /* 0x000fc600078e0008 */
[C---:B------:R-:W-:Y:S01]  /*0440*/  ISETP.NE.AND P3, PT, R19.reuse, R22, PT ;  /* 0x000000161300720c */ /* 0x040fe20003f65270 */
[----:B------:R-:W-:Y:S02]  /*0450*/  VIADD R19, R19, 0x1 ;  /* 0x0000000113137836 */ /* 0x000fe40000000000 */
[----:B--2---:R-:W-:-:S04]  /*0460*/  IMAD R17, R23, UR6, RZ ;  /* 0x0000000617117c24 */ /* 0x004fc8000f8e02ff */
[----:B0-----:R-:W-:Y:S06]  /*0470*/  @!P0 BRA `(.L_x_40) ;  /* 0x0000000000d48947 */ /* 0x001fec0003800000 */
[----:B------:R-:W2:Y:S01]  /*0480*/  LDCU UR6, c[0x0][0x390] ;  /* 0x00007200ff0677ac */ /* 0x000ea20008000800 */
[----:B------:R-:W-:Y:S01]  /*0490*/  LOP3.LUT R14, R10, R23, RZ, 0xfc, !PT ;  /* 0x000000170a0e7212 */ /* 0x000fe200078efcff */
[----:B------:R-:W-:Y:S01]  /*04a0*/  BSSY.RECONVERGENT B0, `(.L_x_41) ;  /* 0x000000f000007945 */ /* 0x000fe20003800200 */
[----:B------:R-:W-:Y:S01]  /*04b0*/  ISETP.NE.AND P2, PT, R21, RZ, PT ;  /* 0x000000ff1500720c */ /* 0x000fe20003f45270 */
[----:B------:R-:W4:Y:S01]  /*04c0*/  LDCU UR7, c[0x0][0x38c] ;  /* 0x00007180ff0777ac */ /* 0x000f220008000800 */
[----:B--2---:R-:W-:-:S04]  /*04d0*/  ISETP.GE.AND P0, PT, R23, UR6, PT ;  /* 0x0000000617007c0c */ /* 0x004fc8000bf06270 */
[----:B----4-:R-:W-:-:S04]  /*04e0*/  ISETP.GE.OR P1, PT, R10, UR7, P0 ;  /* 0x000000070a007c0c */ /* 0x010fc80008726670 */
[----:B------:R-:W-:-:S13]  /*04f0*/  ISETP.LT.OR P1, PT, R14, RZ, P1 ;  /* 0x000000ff0e00720c */ /* 0x000fda0000f21670 */
[----:B------:R-:W-:Y:S05]  /*0500*/  @P1 BRA `(.L_x_42) ;  /* 0x0000000000201947 */ /* 0x000fea0003800000 */
[----:B------:R-:W2:Y:S01]  /*0510*/  LDCU.64 UR8, c[0x0][0x380] ;  /* 0x00007000ff0877ac */ /* 0x000ea20008000a00 */
[----:B------:R-:W-:-:S05]  /*0520*/  IMAD R15, R10, 0x4, R17 ;  /* 0x000000040a0f7824 */ /* 0x000fca00078e0211 */
[----:B--2---:R-:W-:-:S04]  /*0530*/  IADD3 R14, P1, PT, R15, UR8, RZ ;  /* 0x000000080f0e7c10 */ /* 0x004fc8000ff3e0ff */
[----:B------:R-:W-:-:S05]  /*0540*/  LEA.HI.X.SX32 R15, R15, UR9, 0x1, P1 ;  /* 0x000000090f0f7c11 */ /* 0x000fca00088f0eff */
[----:B-1----:R2:W-:Y:S04]  /*0550*/  STG.E.U8 desc[UR4][R14.64], R5 ;  /* 0x000000050e007986 */ /* 0x0025e8000c101104 */
[----:B0-----:R2:W-:Y:S04]  /*0560*/  STG.E.U8 desc[UR4][R14.64+0x1], R4 ;  /* 0x000001040e007986 */ /* 0x0015e8000c101104 */
[----:B-----5:R2:W-:Y:S04]  /*0570*/  STG.E.U8 desc[UR4][R14.64+0x2], R3 ;  /* 0x000002030e007986 */ /* 0x0205e8000c101104 */
[----:B---3--:R2:W-:Y:S02]  /*0580*/  STG.E.U8 desc[UR4][R14.64+0x3], R2 ;  /* 0x000003020e007986 */ /* 0x0085e4000c101104 */
.L_x_42:
[----:B------:R-:W-:Y:S05]  /*0590*/  BSYNC.RECONVERGENT B0 ;  /* 0x0000000000007941 */ /* 0x000fea0003800200 */
.L_x_41:
[----:B------:R-:W-:Y:S01]  /*05a0*/  IMAD.MOV.U32 R25, RZ, RZ, R9 ;  /* 0x000000ffff197224 */ /* 0x000fe200078e0009 */
[----:B------:R-:W-:Y:S06]  /*05b0*/  @!P2 BRA `(.L_x_40) ;  /* 0x000000000084a947 */ /* 0x000fec0003800000 */
[C---:B------:R-:W-:Y:S01]  /*05c0*/  ISETP.GE.OR P1, PT, R12.reuse, UR7, P0 ;  /* 0x000000070c007c0c */ /* 0x040fe20008726670 */
[----:B------:R-:W-:Y:S01]  /*05d0*/  BSSY.RECONVERGENT B0, `(.L_x_43) ;  /* 0x000000d000007945 */ /* 0x000fe20003800200 */
[----:B--2---:R-:W-:Y:S02]  /*05e0*/  LOP3.LUT R14, R12, R23, RZ, 0xfc, !PT ;  /* 0x000000170c0e7212 */ /* 0x004fe400078efcff */
[----:B------:R-:W-:Y:S02]  /*05f0*/  ISETP.NE.AND P2, PT, R21, 0x1, PT ;  /* 0x000000011500780c */ /* 0x000fe40003f45270 */
        /* <DEDUP_REMOVED lines=10> */
.L_x_44:
[----:B------:R-:W-:Y:S05]  /*06a0*/  BSYNC.RECONVERGENT B0 ;  /* 0x0000000000007941 */ /* 0x000fea0003800200 */
.L_x_43:
[----:B------:R-:W-:Y:S01]  /*06b0*/  IMAD.MOV.U32 R25, RZ, RZ, R11 ;  /* 0x000000ffff197224 */ /* 0x000fe200078e000b */
[----:B------:R-:W-:Y:S06]  /*06c0*/  @!P2 BRA `(.L_x_40) ;  /* 0x000000000040a947 */ /* 0x000fec0003800000 */
[C---:B------:R-:W-:Y:S01]  /*06d0*/  ISETP.GE.OR P0, PT, R20.reuse, UR7, P0 ;  /* 0x0000000714007c0c */ /* 0x040fe20008706670 */
[----:B------:R-:W-:Y:S01]  /*06e0*/  BSSY.RECONVERGENT B0, `(.L_x_40) ;  /* 0x000000e000007945 */ /* 0x000fe20003800200 */
[----:B--2---:R-:W-:Y:S01]  /*06f0*/  LOP3.LUT R14, R20, R23, RZ, 0xfc, !PT ;  /* 0x00000017140e7212 */ /* 0x004fe200078efcff */
[----:B------:R-:W-:-:S03]  /*0700*/  IMAD.MOV.U32 R25, RZ, RZ, R18 ;  /* 0x000000ffff197224 */ /* 0x000fc600078e0012 */
[----:B------:R-:W-:-:S13]  /*0710*/  ISETP.LT.OR P0, PT, R14, RZ, P0 ;  /* 0x000000ff0e00720c */ /* 0x000fda0000701670 */
[----:B------:R-:W-:Y:S05]  /*0720*/  @P0 BRA `(.L_x_45) ;  /* 0x0000000000240947 */ /* 0x000fea0003800000 */
[----:B------:R-:W2:Y:S01]  /*0730*/  LDCU.64 UR6, c[0x0][0x380] ;  /* 0x00007000ff0677ac */ /* 0x000ea20008000a00 */
[----:B------:R-:W-:Y:S02]  /*0740*/  IMAD R15, R20, 0x4, R17 ;  /* 0x00000004140f7824 */ /* 0x000fe400078e0211 */
[----:B------:R-:W-:-:S03]  /*0750*/  IMAD.MOV.U32 R25, RZ, RZ, R18 ;  /* 0x000000ffff197224 */ /* 0x000fc600078e0012 */
[----:B--2---:R-:W-:-:S04]  /*0760*/  IADD3 R14, P0, PT, R15, UR6, RZ ;  /* 0x000000060f0e7c10 */ /* 0x004fc8000ff1e0ff */
[----:B------:R-:W-:-:S05]  /*0770*/  LEA.HI.X.SX32 R15, R15, UR7, 0x1, P0 ;  /* 0x000000070f0f7c11 */ /* 0x000fca00080f0eff */
[----:B-1----:R2:W-:Y:S04]  /*0780*/  STG.E.U8 desc[UR4][R14.64], R5 ;  /* 0x000000050e007986 */ /* 0x0025e8000c101104 */
[----:B0-----:R2:W-:Y:S04]  /*0790*/  STG.E.U8 desc[UR4][R14.64+0x1], R4 ;  /* 0x000001040e007986 */ /* 0x0015e8000c101104 */
[----:B-----5:R2:W-:Y:S04]  /*07a0*/  STG.E.U8 desc[UR4][R14.64+0x2], R3 ;  /* 0x000002030e007986 */ /* 0x0205e8000c101104 */
[----:B---3--:R2:W-:Y:S02]  /*07b0*/  STG.E.U8 desc[UR4][R14.64+0x3], R2 ;  /* 0x000003020e007986 */ /* 0x0085e4000c101104 */
.L_x_45:
[----:B------:R-:W-:Y:S05]  /*07c0*/  BSYNC.RECONVERGENT B0 ;  /* 0x0000000000007941 */ /* 0x000fea0003800200 */
.L_x_40:
[----:B------:R-:W-:-:S13]  /*07d0*/  ISETP.GE.U32.AND P0, PT, R13, 0x3, PT ;  /* 0x000000030d00780c */ /* 0x000fda0003f06070 */
[----:B------:R-:W-:Y:S05]  /*07e0*/  @!P0 BRA `(.L_x_46) ;  /* 0x0000000400108947 */ /* 0x000fea0003800000 */
[----:B------:R-:W4:Y:S01]  /*07f0*/  LDCU UR6, c[0x0][0x390] ;  /* 0x00007200ff0677ac */ /* 0x000f220008000800 */
[----:B------:R-:W-:Y:S01]  /*0800*/  IMAD.IADD R24, R0, 0x1, R25 ;  /* 0x0000000100187824 */ /* 0x000fe200078e0219 */
[----:B------:R-:W-:Y:S01]  /*0810*/  BSSY.RECONVERGENT B0, `(.L_x_46) ;  /* 0x0000041000007945 */ /* 0x000fe20003800200 */
[----:B------:R-:W-:Y:S01]  /*0820*/  IMAD.IADD R22, R25, 0x1, -R22 ;  /* 0x0000000119167824 */ /* 0x000fe200078e0a16 */
[----:B------:R-:W0:Y:S01]  /*0830*/  LDCU.64 UR8, c[0x0][0x380] ;  /* 0x00007000ff0877ac */ /* 0x000e220008000a00 */
[C---:B------:R-:W-:Y:S02]  /*0840*/  IMAD R17, R24.reuse, 0x4, R17 ;  /* 0x0000000418117824 */ /* 0x040fe400078e0211 */
[----:B------:R-:W-:Y:S02]  /*0850*/  VIADD R24, R24, 0x1 ;  /* 0x0000000118187836 */ /* 0x000fe40000000000 */
[----:B------:R-:W-:Y:S01]  /*0860*/  VIADD R25, R17, 0x8 ;  /* 0x0000000811197836 */ /* 0x000fe20000000000 */
[----:B----4-:R-:W-:-:S13]  /*0870*/  ISETP.GE.AND P4, PT, R23, UR6, PT ;  /* 0x0000000617007c0c */ /* 0x010fda000bf86270 */
.L_x_53:
[----:B------:R-:W4:Y:S01]  /*0880*/  LDC R27, c[0x0][0x38c] ;  /* 0x0000e300ff1b7b82 */ /* 0x000f220000000800 */
[C---:B0-2---:R-:W-:Y:S01]  /*0890*/  VIADD R14, R24.reuse, 0x1 ;  /* 0x00000001180e7836 */ /* 0x045fe20000000000 */
[----:B------:R-:W-:Y:S01]  /*08a0*/  BSSY.RECONVERGENT B1, `(.L_x_47) ;  /* 0x0000016000017945 */ /* 0x000fe20003800200 */
[----:B------:R-:W-:-:S03]  /*08b0*/  VIADD R16, R24, 0xffffffff ;  /* 0xffffffff18107836 */ /* 0x000fc60000000000 */
[C---:B----4-:R-:W-:Y:S02]  /*08c0*/  ISETP.GE.OR P0, PT, R14.reuse, R27, P4 ;  /* 0x0000001b0e00720c */ /* 0x050fe40002706670 */
        /* <DEDUP_REMOVED lines=8> */
[----:B------:R-:W2:Y:S02]  /*0950*/  @!P0 LDC.64 R14, c[0x0][0x380] ;  /* 0x0000e000ff0e8b82 */ /* 0x000ea40000000a00 */
[----:B--2---:R-:W-:-:S04]  /*0960*/  @!P0 IADD3 R14, P5, PT, R25, R14, RZ ;  /* 0x0000000e190e8210 */ /* 0x004fc80007fbe0ff */
[----:B------:R-:W-:Y:S01]  /*0970*/  @!P0 LEA.HI.X.SX32 R15, R25, R15, 0x1, P5 ;  /* 0x0000000f190f8211 */ /* 0x000fe200028f0eff */
[----:B------:R-:W-:Y:S08]  /*0980*/  @P2 BRA `(.L_x_48) ;  /* 0x00000000001c2947 */ /* 0x000ff00003800000 */
[----:B------:R-:W-:-:S05]  /*0990*/  VIADD R17, R25, 0xfffffff8 ;  /* 0xfffffff819117836 */ /* 0x000fca0000000000 */
[----:B0-----:R-:W-:-:S04]  /*09a0*/  IADD3 R16, P2, PT, R17, UR8, RZ ;  /* 0x0000000811107c10 */ /* 0x001fc8000ff5e0ff */
[----:B------:R-:W-:-:S05]  /*09b0*/  LEA.HI.X.SX32 R17, R17, UR9, 0x1, P2 ;  /* 0x0000000911117c11 */ /* 0x000fca00090f0eff */
[----:B-1----:R2:W-:Y:S04]  /*09c0*/  STG.E.U8 desc[UR4][R16.64], R5 ;  /* 0x0000000510007986 */ /* 0x0025e8000c101104 */
[----:B------:R2:W-:Y:S04]  /*09d0*/  STG.E.U8 desc[UR4][R16.64+0x1], R4 ;  /* 0x0000010410007986 */ /* 0x0005e8000c101104 */
[----:B-----5:R2:W-:Y:S04]  /*09e0*/  STG.E.U8 desc[UR4][R16.64+0x2], R3 ;  /* 0x0000020310007986 */ /* 0x0205e8000c101104 */
[----:B---3--:R2:W-:Y:S02]  /*09f0*/  STG.E.U8 desc[UR4][R16.64+0x3], R2 ;  /* 0x0000030210007986 */ /* 0x0085e4000c101104 */
.L_x_48:
[----:B0-----:R-:W-:Y:S05]  /*0a00*/  BSYNC.RECONVERGENT B1 ;  /* 0x0000000000017941 */ /* 0x001fea0003800200 */
.L_x_47:
[----:B------:R-:W-:Y:S04]  /*0a10*/  BSSY.RECONVERGENT B1, `(.L_x_49) ;  /* 0x0000009000017945 */ /* 0x000fe80003800200 */
[----:B------:R-:W-:Y:S05]  /*0a20*/  @P1 BRA `(.L_x_50) ;  /* 0x00000000001c1947 */ /* 0x000fea0003800000 */
[----:B--2---:R-:W-:-:S05]  /*0a30*/  VIADD R17, R25, 0xfffffffc ;  /* 0xfffffffc19117836 */ /* 0x004fca0000000000 */
[----:B------:R-:W-:-:S04]  /*0a40*/  IADD3 R16, P1, PT, R17, UR8, RZ ;  /* 0x0000000811107c10 */ /* 0x000fc8000ff3e0ff */
[----:B------:R-:W-:-:S05]  /*0a50*/  LEA.HI.X.SX32 R17, R17, UR9, 0x1, P1 ;  /* 0x0000000911117c11 */ /* 0x000fca00088f0eff */
[----:B-1----:R0:W-:Y:S04]  /*0a60*/  STG.E.U8 desc[UR4][R16.64], R5 ;  /* 0x0000000510007986 */ /* 0x0021e8000c101104 */
[----:B------:R0:W-:Y:S04]  /*0a70*/  STG.E.U8 desc[UR4][R16.64+0x1], R4 ;  /* 0x0000010410007986 */ /* 0x0001e8000c101104 */
[----:B-----5:R0:W-:Y:S04]  /*0a80*/  STG.E.U8 desc[UR4][R16.64+0x2], R3 ;  /* 0x0000020310007986 */ /* 0x0201e8000c101104 */
[----:B---3--:R0:W-:Y:S02]  /*0a90*/  STG.E.U8 desc[UR4][R16.64+0x3], R2 ;  /* 0x0000030210007986 */ /* 0x0081e4000c101104 */
.L_x_50:
[----:B------:R-:W-:Y:S05]  /*0aa0*/  BSYNC.RECONVERGENT B1 ;  /* 0x0000000000017941 */ /* 0x000fea0003800200 */
.L_x_49:
[----:B0-2---:R-:W-:Y:S01]  /*0ab0*/  VIADD R16, R24, 0x2 ;  /* 0x0000000218107836 */ /* 0x005fe20000000000 */
[----:B-1----:R0:W-:Y:S01]  /*0ac0*/  @!P0 STG.E.U8 desc[UR4][R14.64], R5 ;  /* 0x000000050e008986 */ /* 0x0021e2000c101104 */
[----:B------:R-:W-:Y:S01]  /*0ad0*/  VIADD R22, R22, 0x4 ;  /* 0x0000000416167836 */ /* 0x000fe20000000000 */
[----:B------:R-:W-:Y:S02]  /*0ae0*/  BSSY.RECONVERGENT B1, `(.L_x_51) ;  /* 0x0000010000017945 */ /* 0x000fe40003800200 */
[----:B------:R0:W-:Y:S02]  /*0af0*/  @!P0 STG.E.U8 desc[UR4][R14.64+0x1], R4 ;  /* 0x000001040e008986 */ /* 0x0001e4000c101104 */
[----:B------:R-:W-:Y:S02]  /*0b00*/  ISETP.NE.AND P1, PT, R22, 0x1, PT ;  /* 0x000000011600780c */ /* 0x000fe40003f25270 */
[----:B-----5:R0:W-:Y:S04]  /*0b10*/  @!P0 STG.E.U8 desc[UR4][R14.64+0x2], R3 ;  /* 0x000002030e008986 */ /* 0x0201e8000c101104 */
[----:B---3--:R0:W-:Y:S01]  /*0b20*/  @!P0 STG.E.U8 desc[UR4][R14.64+0x3], R2 ;  /* 0x000003020e008986 */ /* 0x0081e2000c101104 */
        /* <DEDUP_REMOVED lines=11> */
.L_x_52:
[----:B------:R-:W-:Y:S05]  /*0be0*/  BSYNC.RECONVERGENT B1 ;  /* 0x0000000000017941 */ /* 0x000fea0003800200 */
.L_x_51:
[----:B------:R-:W-:Y:S02]  /*0bf0*/  VIADD R24, R24, 0x4 ;  /* 0x0000000418187836 */ /* 0x000fe40000000000 */
[----:B------:R-:W-:Y:S01]  /*0c00*/  VIADD R25, R25, 0x10 ;  /* 0x0000001019197836 */ /* 0x000fe20000000000 */
[----:B------:R-:W-:Y:S06]  /*0c10*/  @P1 BRA `(.L_x_53) ;  /* 0xfffffffc00181947 */ /* 0x000fec000383ffff */
[----:B------:R-:W-:Y:S05]  /*0c20*/  BSYNC.RECONVERGENT B0 ;  /* 0x0000000000007941 */ /* 0x000fea0003800200 */
.L_x_46:
[----:B------:R-:W-:Y:S05]  /*0c30*/  @P3 BRA `(.L_x_54) ;  /* 0xfffffff400ec3947 */ /* 0x000fea000383ffff */
[----:B------:R-:W-:Y:S05]  /*0c40*/  EXIT ;  /* 0x000000000000794d */ /* 0x000fea0003800000 */
        .weak           $__internal_0_$__cuda_sm3x_div_rn_noftz_f32_slowpath
        .type           $__internal_0_$__cuda_sm3x_div_rn_noftz_f32_slowpath,@function
        .size           $__internal_0_$__cuda_sm3x_div_rn_noftz_f32_slowpath,(.L_x_67 - $__internal_0_$__cuda_sm3x_div_rn_noftz_f32_slowpath)
$__internal_0_$__cuda_sm3x_div_rn_noftz_f32_slowpath:
[----:B------:R-:W-:Y:S01]  /*0c50*/  SHF.R.U32.HI R7, RZ, 0x17, R5 ;  /* 0x00000017ff077819 */ /* 0x000fe20000011605 */
[----:B------:R-:W-:Y:S01]  /*0c60*/  BSSY.RECONVERGENT B1, `(.L_x_55) ;  /* 0x0000064000017945 */ /* 0x000fe20003800200 */
[--C-:B------:R-:W-:Y:S01]  /*0c70*/  SHF.R.U32.HI R3, RZ, 0x17, R0.reuse ;  /* 0x00000017ff037819 */ /* 0x100fe20000011600 */
[----:B------:R-:W-:Y:S01]  /*0c80*/  IMAD.MOV.U32 R9, RZ, RZ, R0 ;  /* 0x000000ffff097224 */ /* 0x000fe200078e0000 */
[----:B------:R-:W-:Y:S02]  /*0c90*/  LOP3.LUT R8, R7, 0xff, RZ, 0xc0, !PT ;  /* 0x000000ff07087812 */ /* 0x000fe400078ec0ff */
[----:B------:R-:W-:-:S03]  /*0ca0*/  LOP3.LUT R7, R3, 0xff, RZ, 0xc0, !PT ;  /* 0x000000ff03077812 */ /* 0x000fc600078ec0ff */
[----:B------:R-:W-:Y:S02]  /*0cb0*/  VIADD R12, R8, 0xffffffff ;  /* 0xffffffff080c7836 */ /* 0x000fe40000000000 */
[----:B------:R-:W-:-:S03]  /*0cc0*/  VIADD R11, R7, 0xffffffff ;  /* 0xffffffff070b7836 */ /* 0x000fc60000000000 */
[----:B------:R-:W-:-:S04]  /*0cd0*/  ISETP.GT.U32.AND P0, PT, R12, 0xfd, PT ;  /* 0x000000fd0c00780c */ /* 0x000fc80003f04070 */
[----:B------:R-:W-:-:S13]  /*0ce0*/  ISETP.GT.U32.OR P0, PT, R11, 0xfd, P0 ;  /* 0x000000fd0b00780c */ /* 0x000fda0000704470 */
[----:B------:R-:W-:Y:S01]  /*0cf0*/  @!P0 IMAD.MOV.U32 R10, RZ, RZ, RZ ;  /* 0x000000ffff0a8224 */ /* 0x000fe200078e00ff */
[----:B------:R-:W-:Y:S06]  /*0d00*/  @!P0 BRA `(.L_x_56) ;  /* 0x0000000000608947 */ /* 0x000fec0003800000 */
[----:B------:R-:W-:Y:S01]  /*0d10*/  FSETP.GTU.FTZ.AND P0, PT, |R0|, +INF , PT ;  /* 0x7f8000000000780b */ /* 0x000fe20003f1c200 */
[----:B------:R-:W-:Y:S01]  /*0d20*/  IMAD.MOV.U32 R3, RZ, RZ, R5 ;  /* 0x000000ffff037224 */ /* 0x000fe200078e0005 */
[----:B------:R-:W-:-:S04]  /*0d30*/  FSETP.GTU.FTZ.AND P1, PT, |R5|, +INF , PT ;  /* 0x7f8000000500780b */ /* 0x000fc80003f3c200 */
[----:B------:R-:W-:-:S13]  /*0d40*/  PLOP3.LUT P0, PT, P0, P1, PT, 0xf8, 0x8f ;  /* 0x00000000008f781c */ /* 0x000fda0000703f70 */
[----:B------:R-:W-:Y:S05]  /*0d50*/  @P0 BRA `(.L_x_57) ;  /* 0x00000004004c0947 */ /* 0x000fea0003800000 */
[----:B------:R-:W-:-:S13]  /*0d60*/  LOP3.LUT P0, RZ, R5, 0x7fffffff, R9, 0xc8, !PT ;  /* 0x7fffffff05ff7812 */ /* 0x000fda000780c809 */
[----:B------:R-:W-:Y:S05]  /*0d70*/  @!P0 BRA `(.L_x_58) ;  /* 0x00000004003c8947 */ /* 0x000fea0003800000 */
[C---:B------:R-:W-:Y:S02]  /*0d80*/  FSETP.NEU.FTZ.AND P2, PT, |R0|.reuse, +INF , PT ;  /* 0x7f8000000000780b */ /* 0x040fe40003f5d200 */
[----:B------:R-:W-:Y:S02]  /*0d90*/  FSETP.NEU.FTZ.AND P0, PT, |R3|, +INF , PT ;  /* 0x7f8000000300780b */ /* 0x000fe40003f1d200 */
[----:B------:R-:W-:-:S11]  /*0da0*/  FSETP.NEU.FTZ.AND P1, PT, |R0|, +INF , PT ;  /* 0x7f8000000000780b */ /* 0x000fd60003f3d200 */
[----:B------:R-:W-:Y:S05]  /*0db0*/  @!P0 BRA !P2, `(.L_x_58) ;  /* 0x00000004002c8947 */ /* 0x000fea0005000000 */
[----:B------:R-:W-:-:S04]  /*0dc0*/  LOP3.LUT P2, RZ, R9, 0x7fffffff, RZ, 0xc0, !PT ;  /* 0x7fffffff09ff7812 */ /* 0x000fc8000784c0ff */
[----:B------:R-:W-:-:S13]  /*0dd0*/  PLOP3.LUT P0, PT, P0, P2, PT, 0x2f, 0xf2 ;  /* 0x0000000000f2781c */ /* 0x000fda0000704577 */
[----:B------:R-:W-:Y:S05]  /*0de0*/  @P0 BRA `(.L_x_59) ;  /* 0x0000000400180947 */ /* 0x000fea0003800000 */
[----:B------:R-:W-:-:S04]  /*0df0*/  LOP3.LUT P0, RZ, R5, 0x7fffffff, RZ, 0xc0, !PT ;  /* 0x7fffffff05ff7812 */ /* 0x000fc8000780c0ff */
[----:B------:R-:W-:-:S13]  /*0e00*/  PLOP3.LUT P0, PT, P1, P0, PT, 0x2f, 0xf2 ;  /* 0x0000000000f2781c */ /* 0x000fda0000f00577 */
[----:B------:R-:W-:Y:S05]  /*0e10*/  @P0 BRA `(.L_x_60) ;  /* 0x0000000400000947 */ /* 0x000fea0003800000 */
[----:B------:R-:W-:Y:S02]  /*0e20*/  ISETP.GE.AND P0, PT, R11, RZ, PT ;  /* 0x000000ff0b00720c */ /* 0x000fe40003f06270 */
[----:B------:R-:W-:-:S11]  /*0e30*/  ISETP.GE.AND P1, PT, R12, RZ, PT ;  /* 0x000000ff0c00720c */ /* 0x000fd60003f26270 */
[----:B------:R-:W-:Y:S02]  /*0e40*/  @P0 IMAD.MOV.U32 R10, RZ, RZ, RZ ;  /* 0x000000ffff0a0224 */ /* 0x000fe400078e00ff */
[----:B------:R-:W-:Y:S01]  /*0e50*/  @!P0 FFMA R9, R0, 1.84467440737095516160e+19, RZ ;  /* 0x5f80000000098823 */ /* 0x000fe200000000ff */
[----:B------:R-:W-:Y:S02]  /*0e60*/  @!P0 IMAD.MOV.U32 R10, RZ, RZ, -0x40 ;  /* 0xffffffc0ff0a8424 */ /* 0x000fe400078e00ff */
[----:B------:R-:W-:Y:S02]  /*0e70*/  @!P1 FFMA R5, R3, 1.84467440737095516160e+19, RZ ;  /* 0x5f80000003059823 */ /* 0x000fe400000000ff */
[----:B------:R-:W-:-:S07]  /*0e80*/  @!P1 VIADD R10, R10, 0x40 ;  /* 0x000000400a0a9836 */ /* 0x000fce0000000000 */
.L_x_56:
[----:B------:R-:W-:Y:S01]  /*0e90*/  LEA R0, R8, 0xc0800000, 0x17 ;  /* 0xc080000008007811 */ /* 0x000fe200078eb8ff */
[----:B------:R-:W-:Y:S01]  /*0ea0*/  VIADD R7, R7, 0xffffff81 ;  /* 0xffffff8107077836 */ /* 0x000fe20000000000 */
[----:B------:R-:W-:Y:S03]  /*0eb0*/  BSSY.RECONVERGENT B2, `(.L_x_61) ;  /* 0x0000035000027945 */ /* 0x000fe60003800200 */
[----:B------:R-:W-:Y:S02]  /*0ec0*/  IMAD.IADD R5, R5, 0x1, -R0 ;  /* 0x0000000105057824 */ /* 0x000fe400078e0a00 */
[C---:B------:R-:W-:Y:S01]  /*0ed0*/  IMAD R0, R7.reuse, -0x800000, R9 ;  /* 0xff80000007007824 */ /* 0x040fe200078e0209 */
[----:B------:R-:W-:Y:S01]  /*0ee0*/  IADD3 R7, PT, PT, R7, 0x7f, -R8 ;  /* 0x0000007f07077810 */ /* 0x000fe20007ffe808 */
[----:B------:R-:W0:Y:S01]  /*0ef0*/  MUFU.RCP R3, R5 ;  /* 0x0000000500037308 */ /* 0x000e220000001000 */
[----:B------:R-:W-:-:S03]  /*0f00*/  FADD.FTZ R11, -R5, -RZ ;  /* 0x800000ff050b7221 */ /* 0x000fc60000010100 */
[----:B------:R-:W-:Y:S02]  /*0f10*/  IMAD.IADD R7, R7, 0x1, R10 ;  /* 0x0000000107077824 */ /* 0x000fe400078e020a */
[----:B0-----:R-:W-:-:S04]  /*0f20*/  FFMA R12, R3, R11, 1 ;  /* 0x3f800000030c7423 */ /* 0x001fc8000000000b */
[----:B------:R-:W-:-:S04]  /*0f30*/  FFMA R14, R3, R12, R3 ;  /* 0x0000000c030e7223 */ /* 0x000fc80000000003 */
[----:B------:R-:W-:-:S04]  /*0f40*/  FFMA R3, R0, R14, RZ ;  /* 0x0000000e00037223 */ /* 0x000fc800000000ff */
[----:B------:R-:W-:-:S04]  /*0f50*/  FFMA R12, R11, R3, R0 ;  /* 0x000000030b0c7223 */ /* 0x000fc80000000000 */
[----:B------:R-:W-:-:S04]  /*0f60*/  FFMA R9, R14, R12, R3 ;  /* 0x0000000c0e097223 */ /* 0x000fc80000000003 */
[----:B------:R-:W-:-:S04]  /*0f70*/  FFMA R12, R11, R9, R0 ;  /* 0x000000090b0c7223 */ /* 0x000fc80000000000 */
[----:B------:R-:W-:-:S05]  /*0f80*/  FFMA R0, R14, R12, R9 ;  /* 0x0000000c0e007223 */ /* 0x000fca0000000009 */
[----:B------:R-:W-:-:S04]  /*0f90*/  SHF.R.U32.HI R3, RZ, 0x17, R0 ;  /* 0x00000017ff037819 */ /* 0x000fc80000011600 */
[----:B------:R-:W-:-:S05]  /*0fa0*/  LOP3.LUT R3, R3, 0xff, RZ, 0xc0, !PT ;  /* 0x000000ff03037812 */ /* 0x000fca00078ec0ff */
[----:B------:R-:W-:-:S04]  /*0fb0*/  IMAD.IADD R11, R3, 0x1, R7 ;  /* 0x00000001030b7824 */ /* 0x000fc800078e0207 */
[----:B------:R-:W-:-:S05]  /*0fc0*/  VIADD R3, R11, 0xffffffff ;  /* 0xffffffff0b037836 */ /* 0x000fca0000000000 */
[----:B------:R-:W-:-:S13]  /*0fd0*/  ISETP.GE.U32.AND P0, PT, R3, 0xfe, PT ;  /* 0x000000fe0300780c */ /* 0x000fda0003f06070 */
[----:B------:R-:W-:Y:S05]  /*0fe0*/  @!P0 BRA `(.L_x_62) ;  /* 0x0000000000808947 */ /* 0x000fea0003800000 */
[----:B------:R-:W-:-:S13]  /*0ff0*/  ISETP.GT.AND P0, PT, R11, 0xfe, PT ;  /* 0x000000fe0b00780c */ /* 0x000fda0003f04270 */
[----:B------:R-:W-:Y:S05]  /*1000*/  @P0 BRA `(.L_x_63) ;  /* 0x00000000006c0947 */ /* 0x000fea0003800000 */
[----:B------:R-:W-:-:S13]  /*1010*/  ISETP.GE.AND P0, PT, R11, 0x1, PT ;  /* 0x000000010b00780c */ /* 0x000fda0003f06270 */
[----:B------:R-:W-:Y:S05]  /*1020*/  @P0 BRA `(.L_x_64) ;  /* 0x0000000000740947 */ /* 0x000fea0003800000 */
[----:B------:R-:W-:Y:S02]  /*1030*/  ISETP.GE.AND P0, PT, R11, -0x18, PT ;  /* 0xffffffe80b00780c */ /* 0x000fe40003f06270 */
[----:B------:R-:W-:-:S11]  /*1040*/  LOP3.LUT R0, R0, 0x80000000, RZ, 0xc0, !PT ;  /* 0x8000000000007812 */ /* 0x000fd600078ec0ff */
[----:B------:R-:W-:Y:S05]  /*1050*/  @!P0 BRA `(.L_x_64) ;  /* 0x0000000000688947 */ /* 0x000fea0003800000 */
[CCC-:B------:R-:W-:Y:S01]  /*1060*/  FFMA.RZ R3, R14.reuse, R12.reuse, R9.reuse ;  /* 0x0000000c0e037223 */ /* 0x1c0fe2000000c009 */
[C---:B------:R-:W-:Y:S02]  /*1070*/  VIADD R10, R11.reuse, 0x20 ;  /* 0x000000200b0a7836 */ /* 0x040fe40000000000 */
[CC--:B------:R-:W-:Y:S01]  /*1080*/  FFMA.RM R8, R14.reuse, R12.reuse, R9 ;  /* 0x0000000c0e087223 */ /* 0x0c0fe20000004009 */
[----:B------:R-:W-:Y:S01]  /*1090*/  IMAD.MOV R7, RZ, RZ, -R11 ;  /* 0x000000ffff077224 */ /* 0x000fe200078e0a0b */
[----:B------:R-:W-:Y:S02]  /*10a0*/  ISETP.NE.AND P2, PT, R11, RZ, PT ;  /* 0x000000ff0b00720c */ /* 0x000fe40003f45270 */
[----:B------:R-:W-:Y:S01]  /*10b0*/  LOP3.LUT R5, R3, 0x7fffff, RZ, 0xc0, !PT ;  /* 0x007fffff03057812 */ /* 0x000fe200078ec0ff */
[----:B------:R-:W-:Y:S01]  /*10c0*/  FFMA.RP R3, R14, R12, R9 ;  /* 0x0000000c0e037223 */ /* 0x000fe20000008009 */
[----:B------:R-:W-:Y:S02]  /*10d0*/  ISETP.NE.AND P1, PT, R11, RZ, PT ;  /* 0x000000ff0b00720c */ /* 0x000fe40003f25270 */
[----:B------:R-:W-:-:S02]  /*10e0*/  LOP3.LUT R5, R5, 0x800000, RZ, 0xfc, !PT ;  /* 0x0080000005057812 */ /* 0x000fc400078efcff */
[----:B------:R-:W-:Y:S02]  /*10f0*/  FSETP.NEU.FTZ.AND P0, PT, R3, R8, PT ;  /* 0x000000080300720b */ /* 0x000fe40003f1d000 */
[----:B------:R-:W-:Y:S02]  /*1100*/  SHF.L.U32 R10, R5, R10, RZ ;  /* 0x0000000a050a7219 */ /* 0x000fe400000006ff */
[----:B------:R-:W-:Y:S02]  /*1110*/  SEL R8, R7, RZ, P2 ;  /* 0x000000ff07087207 */ /* 0x000fe40001000000 */
[----:B------:R-:W-:Y:S02]  /*1120*/  ISETP.NE.AND P1, PT, R10, RZ, P1 ;  /* 0x000000ff0a00720c */ /* 0x000fe40000f25270 */
[----:B------:R-:W-:Y:S02]  /*1130*/  SHF.R.U32.HI R8, RZ, R8, R5 ;  /* 0x00000008ff087219 */ /* 0x000fe40000011605 */
[----:B------:R-:W-:-:S02]  /*1140*/  PLOP3.LUT P0, PT, P0, P1, PT, 0xf8, 0x8f ;  /* 0x00000000008f781c */ /* 0x000fc40000703f70 */
[----:B------:R-:W-:Y:S02]  /*1150*/  SHF.R.U32.HI R10, RZ, 0x1, R8 ;  /* 0x00000001ff0a7819 */ /* 0x000fe40000011608 */
[----:B------:R-:W-:-:S04]  /*1160*/  SEL R3, RZ, 0x1, !P0 ;  /* 0x00000001ff037807 */ /* 0x000fc80004000000 */
[----:B------:R-:W-:-:S04]  /*1170*/  LOP3.LUT R3, R3, 0x1, R10, 0xf8, !PT ;  /* 0x0000000103037812 */ /* 0x000fc800078ef80a */
[----:B------:R-:W-:-:S05]  /*1180*/  LOP3.LUT R3, R3, R8, RZ, 0xc0, !PT ;  /* 0x0000000803037212 */ /* 0x000fca00078ec0ff */
[----:B------:R-:W-:-:S05]  /*1190*/  IMAD.IADD R3, R10, 0x1, R3 ;  /* 0x000000010a037824 */ /* 0x000fca00078e0203 */
[----:B------:R-:W-:Y:S01]  /*11a0*/  LOP3.LUT R0, R3, R0, RZ, 0xfc, !PT ;  /* 0x0000000003007212 */ /* 0x000fe200078efcff */
[----:B------:R-:W-:Y:S06]  /*11b0*/  BRA `(.L_x_64) ;  /* 0x0000000000107947 */ /* 0x000fec0003800000 */
.L_x_63:
[----:B------:R-:W-:-:S04]  /*11c0*/  LOP3.LUT R0, R0, 0x80000000, RZ, 0xc0, !PT ;  /* 0x8000000000007812 */ /* 0x000fc800078ec0ff */
[----:B------:R-:W-:Y:S01]  /*11d0*/  LOP3.LUT R0, R0, 0x7f800000, RZ, 0xfc, !PT ;  /* 0x7f80000000007812 */ /* 0x000fe200078efcff */
[----:B------:R-:W-:Y:S06]  /*11e0*/  BRA `(.L_x_64) ;  /* 0x0000000000047947 */ /* 0x000fec0003800000 */
.L_x_62:
[----:B------:R-:W-:-:S07]  /*11f0*/  IMAD R0, R7, 0x800000, R0 ;  /* 0x0080000007007824 */ /* 0x000fce00078e0200 */
.L_x_64:
[----:B------:R-:W-:Y:S05]  /*1200*/  BSYNC.RECONVERGENT B2 ;  /* 0x0000000000027941 */ /* 0x000fea0003800200 */
.L_x_61:
[----:B------:R-:W-:Y:S05]  /*1210*/  BRA `(.L_x_65) ;  /* 0x0000000000207947 */ /* 0x000fea0003800000 */
.L_x_60:
[----:B------:R-:W-:-:S04]  /*1220*/  LOP3.LUT R0, R5, 0x80000000, R9, 0x48, !PT ;  /* 0x8000000005007812 */ /* 0x000fc800078e4809 */
[----:B------:R-:W-:Y:S01]  /*1230*/  LOP3.LUT R0, R0, 0x7f800000, RZ, 0xfc, !PT ;  /* 0x7f80000000007812 */ /* 0x000fe200078efcff */
[----:B------:R-:W-:Y:S06]  /*1240*/  BRA `(.L_x_65) ;  /* 0x0000000000147947 */ /* 0x000fec0003800000 */
.L_x_59:
[----:B------:R-:W-:Y:S01]  /*1250*/  LOP3.LUT R0, R5, 0x80000000, R9, 0x48, !PT ;  /* 0x8000000005007812 */ /* 0x000fe200078e4809 */
[----:B------:R-:W-:Y:S06]  /*1260*/  BRA `(.L_x_65) ;  /* 0x00000000000c7947 */ /* 0x000fec0003800000 */
.L_x_58:
[----:B------:R-:W0:Y:S01]  /*1270*/  MUFU.RSQ R0, -QNAN ;  /* 0xffc0000000007908 */ /* 0x000e220000001400 */
[----:B------:R-:W-:Y:S05]  /*1280*/  BRA `(.L_x_65) ;  /* 0x0000000000047947 */ /* 0x000fea0003800000 */
.L_x_57:
[----:B------:R-:W-:-:S07]  /*1290*/  FADD.FTZ R0, R0, R3 ;  /* 0x0000000300007221 */ /* 0x000fce0000010000 */
.L_x_65:
[----:B------:R-:W-:Y:S05]  /*12a0*/  BSYNC.RECONVERGENT B1 ;  /* 0x0000000000017941 */ /* 0x000fea0003800200 */
.L_x_55:
[----:B------:R-:W-:-:S04]  /*12b0*/  IMAD.MOV.U32 R7, RZ, RZ, 0x0 ;  /* 0x00000000ff077424 */ /* 0x000fc800078e00ff */
[----:B0-----:R-:W-:Y:S05]  /*12c0*/  RET.REL.NODEC R6 `(_Z16draw_line_kernelPhiiiiiiiihhhh) ;  /* 0xffffffec064c7950 */ /* 0x001fea0003c3ffff */
.L_x_66:
        /* <DEDUP_REMOVED lines=11> */
.L_x_67:


//--------------------- .nv.shared.reserved.0     --------------------------
	.section	.nv.shared.reserved.0,"aw",@nobits
	.weak		__nv_reservedSMEM_offset_0_alias
	.size		__nv_reservedSMEM_offset_0_alias, 0, 64
	.other		__nv_reservedSMEM_offset_0_alias,@"STO_CUDA_RESERVED_SHARED STV_DEFAULT"
__nv_reservedSMEM_offset_0_alias:
	.zero		0
	.zero		64


//--------------------- .nv.constant0.build_command_indices_kernel --------------------------
	.section	.nv.constant0.build_command_indices_kernel,"a",@progbits
	.sectionflags	@""
	.align	4
.nv.constant0.build_command_indices_kernel:
	.zero		944


//--------------------- .nv.constant0._Z19clear_buffer_kernelPhiii --------------------------
	.section	.nv.constant0._Z19clear_buffer_kernelPhiii,"a",@progbits
	.sectionflags	@""
	.align	4
.nv.constant0._Z19clear_buffer_kernelPhiii:
	.zero		916


//--------------------- .nv.constant0._Z16fill_rect_kernelPhiiiiiiihhhh --------------------------
	.section	.nv.constant0._Z16fill_rect_kernelPhiiiiiiihhhh,"a",@progbits
	.sectionflags	@""
	.align	4
.nv.constant0._Z16fill_rect_kernelPhiiiiiiihhhh:
	.zero		936


//--------------------- .nv.constant0._Z28execute_fill_commands_kernelPhiiiPK14GpuDrawCommandPKii --------------------------
	.section	.nv.constant0._Z28execute_fill_commands_kernelPhiiiPK14GpuDrawCommandPKii,"a",@progbits
	.sectionflags	@""
	.align	4
.nv.constant0._Z28execute_fill_commands_kernelPhiiiPK14GpuDrawCommandPKii:
	.zero		940


//--------------------- .nv.constant0._Z28execute_rect_commands_kernelPhiiiPK14GpuDrawCommandPKii --------------------------
	.section	.nv.constant0._Z28execute_rect_commands_kernelPhiiiPK14GpuDrawCommandPKii,"a",@progbits
	.sectionflags	@""
	.align	4
.nv.constant0._Z28execute_rect_commands_kernelPhiiiPK14GpuDrawCommandPKii:
	.zero		940


//--------------------- .nv.constant0._Z16draw_rect_kernelPhiiiiiiiihhhh --------------------------
	.section	.nv.constant0._Z16draw_rect_kernelPhiiiiiiiihhhh,"a",@progbits
	.sectionflags	@""
	.align	4
.nv.constant0._Z16draw_rect_kernelPhiiiiiiiihhhh:
	.zero		940


//--------------------- .nv.constant0._Z16draw_line_kernelPhiiiiiiiihhhh --------------------------
	.section	.nv.constant0._Z16draw_line_kernelPhiiiiiiiihhhh,"a",@progbits
	.sectionflags	@""
	.align	4
.nv.constant0._Z16draw_line_kernelPhiiiiiiiihhhh:
	.zero		940


//--------------------- SYMBOLS --------------------------

	.type		.nv.reservedSmem.offset0,@object
	.size		.nv.reservedSmem.offset0,0x4
